//
// Generated by NVIDIA NVVM Compiler
//
// Compiler Build ID: CL-36424714
// Cuda compilation tools, release 13.0, V13.0.88
// Based on NVVM 20.0.0
//

.version 9.0
.target sm_100
.address_size 64

	// .globl	_Z18calcWithGPU_filterPfPKfii
.extern .shared .align 16 .b8 cache[];

.visible .entry _Z18calcWithGPU_filterPfPKfii(
	.param .u64 .ptr .align 1 _Z18calcWithGPU_filterPfPKfii_param_0,
	.param .u64 .ptr .align 1 _Z18calcWithGPU_filterPfPKfii_param_1,
	.param .u32 _Z18calcWithGPU_filterPfPKfii_param_2,
	.param .u32 _Z18calcWithGPU_filterPfPKfii_param_3
)
{
	.reg .pred 	%p<8>;
	.reg .b16 	%rs<3>;
	.reg .b32 	%r<105>;
	.reg .b32 	%f<76>;
	.reg .b64 	%rd<65>;

	ld.param.u64 	%rd2, [_Z18calcWithGPU_filterPfPKfii_param_0];
	ld.param.u64 	%rd3, [_Z18calcWithGPU_filterPfPKfii_param_1];
	ld.param.u32 	%r27, [_Z18calcWithGPU_filterPfPKfii_param_2];
	ld.param.u32 	%r28, [_Z18calcWithGPU_filterPfPKfii_param_3];
	cvta.to.global.u64 	%rd1, %rd3;
	mov.u32 	%r1, %ctaid.x;
	mov.u32 	%r2, %tid.x;
	mul.lo.s32 	%r3, %r28, %r1;
	add.s32 	%r4, %r3, %r2;
	setp.ge.s32 	%p1, %r4, %r27;
	@%p1 bra 	$L__BB0_12;
	setp.lt.s32 	%p2, %r28, 0;
	mov.f32 	%f71, 0f00000000;
	@%p2 bra 	$L__BB0_11;
	neg.s32 	%r100, %r28;
	add.s32 	%r6, %r4, %r27;
	shl.b32 	%r7, %r28, 1;
	setp.lt.u32 	%p3, %r28, 8;
	mov.f32 	%f71, 0f00000000;
	@%p3 bra 	$L__BB0_5;
	add.s32 	%r29, %r7, 1;
	and.b32  	%r30, %r29, -16;
	neg.s32 	%r98, %r30;
	add.s32 	%r31, %r2, %r27;
	add.s32 	%r32, %r1, -1;
	mad.lo.s32 	%r33, %r28, %r32, %r31;
	add.s32 	%r97, %r33, 7;
	mov.f32 	%f71, 0f00000000;
$L__BB0_4:
	.pragma "nounroll";
	add.s32 	%r34, %r97, -7;
	rem.s32 	%r35, %r34, %r27;
	mul.wide.s32 	%rd4, %r35, 4;
	add.s64 	%rd5, %rd1, %rd4;
	ld.global.f32 	%f14, [%rd5];
	add.f32 	%f15, %f71, %f14;
	add.s32 	%r36, %r97, -6;
	rem.s32 	%r37, %r36, %r27;
	mul.wide.s32 	%rd6, %r37, 4;
	add.s64 	%rd7, %rd1, %rd6;
	ld.global.f32 	%f16, [%rd7];
	add.f32 	%f17, %f15, %f16;
	add.s32 	%r38, %r97, -5;
	rem.s32 	%r39, %r38, %r27;
	mul.wide.s32 	%rd8, %r39, 4;
	add.s64 	%rd9, %rd1, %rd8;
	ld.global.f32 	%f18, [%rd9];
	add.f32 	%f19, %f17, %f18;
	add.s32 	%r40, %r97, -4;
	rem.s32 	%r41, %r40, %r27;
	mul.wide.s32 	%rd10, %r41, 4;
	add.s64 	%rd11, %rd1, %rd10;
	ld.global.f32 	%f20, [%rd11];
	add.f32 	%f21, %f19, %f20;
	add.s32 	%r42, %r97, -3;
	rem.s32 	%r43, %r42, %r27;
	mul.wide.s32 	%rd12, %r43, 4;
	add.s64 	%rd13, %rd1, %rd12;
	ld.global.f32 	%f22, [%rd13];
	add.f32 	%f23, %f21, %f22;
	add.s32 	%r44, %r97, -2;
	rem.s32 	%r45, %r44, %r27;
	mul.wide.s32 	%rd14, %r45, 4;
	add.s64 	%rd15, %rd1, %rd14;
	ld.global.f32 	%f24, [%rd15];
	add.f32 	%f25, %f23, %f24;
	add.s32 	%r46, %r97, -1;
	rem.s32 	%r47, %r46, %r27;
	mul.wide.s32 	%rd16, %r47, 4;
	add.s64 	%rd17, %rd1, %rd16;
	ld.global.f32 	%f26, [%rd17];
	add.f32 	%f27, %f25, %f26;
	add.s32 	%r48, %r97, 8;
	rem.s32 	%r49, %r97, %r27;
	mul.wide.s32 	%rd18, %r49, 4;
	add.s64 	%rd19, %rd1, %rd18;
	ld.global.f32 	%f28, [%rd19];
	add.f32 	%f29, %f27, %f28;
	add.s32 	%r50, %r97, 1;
	rem.s32 	%r51, %r50, %r27;
	mul.wide.s32 	%rd20, %r51, 4;
	add.s64 	%rd21, %rd1, %rd20;
	ld.global.f32 	%f30, [%rd21];
	add.f32 	%f31, %f29, %f30;
	add.s32 	%r52, %r97, 2;
	rem.s32 	%r53, %r52, %r27;
	mul.wide.s32 	%rd22, %r53, 4;
	add.s64 	%rd23, %rd1, %rd22;
	ld.global.f32 	%f32, [%rd23];
	add.f32 	%f33, %f31, %f32;
	add.s32 	%r54, %r97, 3;
	rem.s32 	%r55, %r54, %r27;
	mul.wide.s32 	%rd24, %r55, 4;
	add.s64 	%rd25, %rd1, %rd24;
	ld.global.f32 	%f34, [%rd25];
	add.f32 	%f35, %f33, %f34;
	add.s32 	%r56, %r97, 4;
	rem.s32 	%r57, %r56, %r27;
	mul.wide.s32 	%rd26, %r57, 4;
	add.s64 	%rd27, %rd1, %rd26;
	ld.global.f32 	%f36, [%rd27];
	add.f32 	%f37, %f35, %f36;
	add.s32 	%r58, %r97, 5;
	rem.s32 	%r59, %r58, %r27;
	mul.wide.s32 	%rd28, %r59, 4;
	add.s64 	%rd29, %rd1, %rd28;
	ld.global.f32 	%f38, [%rd29];
	add.f32 	%f39, %f37, %f38;
	add.s32 	%r60, %r97, 6;
	rem.s32 	%r61, %r60, %r27;
	mul.wide.s32 	%rd30, %r61, 4;
	add.s64 	%rd31, %rd1, %rd30;
	ld.global.f32 	%f40, [%rd31];
	add.f32 	%f41, %f39, %f40;
	add.s32 	%r62, %r97, 7;
	rem.s32 	%r63, %r62, %r27;
	mul.wide.s32 	%rd32, %r63, 4;
	add.s64 	%rd33, %rd1, %rd32;
	ld.global.f32 	%f42, [%rd33];
	add.f32 	%f43, %f41, %f42;
	rem.s32 	%r64, %r48, %r27;
	mul.wide.s32 	%rd34, %r64, 4;
	add.s64 	%rd35, %rd1, %rd34;
	ld.global.f32 	%f44, [%rd35];
	add.f32 	%f71, %f43, %f44;
	add.s32 	%r100, %r100, 16;
	add.s32 	%r98, %r98, 16;
	add.s32 	%r97, %r97, 16;
	setp.ne.s32 	%p4, %r98, 0;
	@%p4 bra 	$L__BB0_4;
$L__BB0_5:
	and.b32  	%r65, %r7, 14;
	setp.lt.u32 	%p5, %r65, 7;
	@%p5 bra 	$L__BB0_7;
	add.s32 	%r66, %r6, %r100;
	rem.s32 	%r67, %r66, %r27;
	mul.wide.s32 	%rd36, %r67, 4;
	add.s64 	%rd37, %rd1, %rd36;
	ld.global.f32 	%f45, [%rd37];
	add.f32 	%f46, %f71, %f45;
	add.s32 	%r68, %r66, 1;
	rem.s32 	%r69, %r68, %r27;
	mul.wide.s32 	%rd38, %r69, 4;
	add.s64 	%rd39, %rd1, %rd38;
	ld.global.f32 	%f47, [%rd39];
	add.f32 	%f48, %f46, %f47;
	add.s32 	%r70, %r66, 2;
	rem.s32 	%r71, %r70, %r27;
	mul.wide.s32 	%rd40, %r71, 4;
	add.s64 	%rd41, %rd1, %rd40;
	ld.global.f32 	%f49, [%rd41];
	add.f32 	%f50, %f48, %f49;
	add.s32 	%r72, %r66, 3;
	rem.s32 	%r73, %r72, %r27;
	mul.wide.s32 	%rd42, %r73, 4;
	add.s64 	%rd43, %rd1, %rd42;
	ld.global.f32 	%f51, [%rd43];
	add.f32 	%f52, %f50, %f51;
	add.s32 	%r74, %r66, 4;
	rem.s32 	%r75, %r74, %r27;
	mul.wide.s32 	%rd44, %r75, 4;
	add.s64 	%rd45, %rd1, %rd44;
	ld.global.f32 	%f53, [%rd45];
	add.f32 	%f54, %f52, %f53;
	add.s32 	%r76, %r66, 5;
	rem.s32 	%r77, %r76, %r27;
	mul.wide.s32 	%rd46, %r77, 4;
	add.s64 	%rd47, %rd1, %rd46;
	ld.global.f32 	%f55, [%rd47];
	add.f32 	%f56, %f54, %f55;
	add.s32 	%r78, %r66, 6;
	rem.s32 	%r79, %r78, %r27;
	mul.wide.s32 	%rd48, %r79, 4;
	add.s64 	%rd49, %rd1, %rd48;
	ld.global.f32 	%f57, [%rd49];
	add.f32 	%f58, %f56, %f57;
	add.s32 	%r80, %r66, 7;
	rem.s32 	%r81, %r80, %r27;
	mul.wide.s32 	%rd50, %r81, 4;
	add.s64 	%rd51, %rd1, %rd50;
	ld.global.f32 	%f59, [%rd51];
	add.f32 	%f71, %f58, %f59;
	add.s32 	%r100, %r100, 8;
$L__BB0_7:
	and.b32  	%r82, %r7, 6;
	setp.lt.u32 	%p6, %r82, 3;
	@%p6 bra 	$L__BB0_9;
	add.s32 	%r83, %r6, %r100;
	rem.s32 	%r84, %r83, %r27;
	mul.wide.s32 	%rd52, %r84, 4;
	add.s64 	%rd53, %rd1, %rd52;
	ld.global.f32 	%f60, [%rd53];
	add.f32 	%f61, %f71, %f60;
	add.s32 	%r85, %r83, 1;
	rem.s32 	%r86, %r85, %r27;
	mul.wide.s32 	%rd54, %r86, 4;
	add.s64 	%rd55, %rd1, %rd54;
	ld.global.f32 	%f62, [%rd55];
	add.f32 	%f63, %f61, %f62;
	add.s32 	%r87, %r83, 2;
	rem.s32 	%r88, %r87, %r27;
	mul.wide.s32 	%rd56, %r88, 4;
	add.s64 	%rd57, %rd1, %rd56;
	ld.global.f32 	%f64, [%rd57];
	add.f32 	%f65, %f63, %f64;
	add.s32 	%r89, %r83, 3;
	rem.s32 	%r90, %r89, %r27;
	mul.wide.s32 	%rd58, %r90, 4;
	add.s64 	%rd59, %rd1, %rd58;
	ld.global.f32 	%f66, [%rd59];
	add.f32 	%f71, %f65, %f66;
	add.s32 	%r100, %r100, 4;
$L__BB0_9:
	add.s32 	%r91, %r2, %r100;
	add.s32 	%r92, %r91, %r27;
	add.s32 	%r104, %r92, %r3;
	cvt.u16.u32 	%rs1, %r28;
	and.b16  	%rs2, %rs1, 1;
	mul.wide.u16 	%r93, %rs2, 2;
	neg.s32 	%r103, %r93;
$L__BB0_10:
	.pragma "nounroll";
	rem.s32 	%r94, %r104, %r27;
	mul.wide.s32 	%rd60, %r94, 4;
	add.s64 	%rd61, %rd1, %rd60;
	ld.global.f32 	%f67, [%rd61];
	add.f32 	%f71, %f71, %f67;
	add.s32 	%r104, %r104, 1;
	add.s32 	%r103, %r103, 1;
	setp.ne.s32 	%p7, %r103, 1;
	@%p7 bra 	$L__BB0_10;
$L__BB0_11:
	shl.b32 	%r95, %r28, 1;
	or.b32  	%r96, %r95, 1;
	cvt.rn.f32.s32 	%f68, %r96;
	div.rn.f32 	%f69, %f71, %f68;
	cvta.to.global.u64 	%rd62, %rd2;
	mul.wide.s32 	%rd63, %r4, 4;
	add.s64 	%rd64, %rd62, %rd63;
	st.global.f32 	[%rd64], %f69;
$L__BB0_12:
	ret;

}
	// .globl	_Z25calcWithGPU_filter_sharedPfPKfii
.visible .entry _Z25calcWithGPU_filter_sharedPfPKfii(
	.param .u64 .ptr .align 1 _Z25calcWithGPU_filter_sharedPfPKfii_param_0,
	.param .u64 .ptr .align 1 _Z25calcWithGPU_filter_sharedPfPKfii_param_1,
	.param .u32 _Z25calcWithGPU_filter_sharedPfPKfii_param_2,
	.param .u32 _Z25calcWithGPU_filter_sharedPfPKfii_param_3
)
{
	.reg .pred 	%p<8>;
	.reg .b16 	%rs<3>;
	.reg .b32 	%r<66>;
	.reg .b32 	%f<79>;
	.reg .b64 	%rd<13>;

	ld.param.u64 	%rd1, [_Z25calcWithGPU_filter_sharedPfPKfii_param_0];
	ld.param.u64 	%rd2, [_Z25calcWithGPU_filter_sharedPfPKfii_param_1];
	ld.param.u32 	%r27, [_Z25calcWithGPU_filter_sharedPfPKfii_param_2];
	ld.param.u32 	%r26, [_Z25calcWithGPU_filter_sharedPfPKfii_param_3];
	neg.s32 	%r61, %r26;
	cvta.to.global.u64 	%rd3, %rd2;
	mov.u32 	%r28, %ctaid.x;
	mov.u32 	%r2, %tid.x;
	mad.lo.s32 	%r3, %r26, %r28, %r2;
	sub.s32 	%r29, %r27, %r26;
	add.s32 	%r30, %r29, %r3;
	rem.s32 	%r31, %r30, %r27;
	mul.wide.s32 	%rd4, %r31, 4;
	add.s64 	%rd5, %rd3, %rd4;
	ld.global.f32 	%f11, [%rd5];
	shl.b32 	%r32, %r2, 2;
	mov.u32 	%r33, cache;
	add.s32 	%r34, %r33, %r32;
	st.shared.f32 	[%r34], %f11;
	add.s32 	%r35, %r27, %r3;
	rem.s32 	%r36, %r35, %r27;
	mul.wide.s32 	%rd6, %r36, 4;
	add.s64 	%rd7, %rd3, %rd6;
	ld.global.f32 	%f12, [%rd7];
	shl.b32 	%r4, %r26, 2;
	add.s32 	%r5, %r34, %r4;
	st.shared.f32 	[%r5], %f12;
	add.s32 	%r37, %r35, %r26;
	rem.s32 	%r38, %r37, %r27;
	mul.wide.s32 	%rd8, %r38, 4;
	add.s64 	%rd9, %rd3, %rd8;
	ld.global.f32 	%f13, [%rd9];
	shl.b32 	%r6, %r26, 1;
	add.s32 	%r39, %r5, %r4;
	st.shared.f32 	[%r39], %f13;
	bar.sync 	0;
	setp.ge.s32 	%p1, %r3, %r27;
	@%p1 bra 	$L__BB1_12;
	setp.lt.s32 	%p2, %r26, %r61;
	mov.f32 	%f74, 0f00000000;
	@%p2 bra 	$L__BB1_11;
	setp.lt.u32 	%p3, %r6, 15;
	mov.f32 	%f74, 0f00000000;
	@%p3 bra 	$L__BB1_5;
	add.s32 	%r40, %r6, 1;
	and.b32  	%r41, %r40, -16;
	neg.s32 	%r59, %r41;
	add.s32 	%r44, %r32, %r33;
	add.s32 	%r58, %r44, 32;
	mov.f32 	%f74, 0f00000000;
$L__BB1_4:
	.pragma "nounroll";
	ld.shared.f32 	%f17, [%r58+-32];
	add.f32 	%f18, %f74, %f17;
	ld.shared.f32 	%f19, [%r58+-28];
	add.f32 	%f20, %f18, %f19;
	ld.shared.f32 	%f21, [%r58+-24];
	add.f32 	%f22, %f20, %f21;
	ld.shared.f32 	%f23, [%r58+-20];
	add.f32 	%f24, %f22, %f23;
	ld.shared.f32 	%f25, [%r58+-16];
	add.f32 	%f26, %f24, %f25;
	ld.shared.f32 	%f27, [%r58+-12];
	add.f32 	%f28, %f26, %f27;
	ld.shared.f32 	%f29, [%r58+-8];
	add.f32 	%f30, %f28, %f29;
	ld.shared.f32 	%f31, [%r58+-4];
	add.f32 	%f32, %f30, %f31;
	ld.shared.f32 	%f33, [%r58];
	add.f32 	%f34, %f32, %f33;
	ld.shared.f32 	%f35, [%r58+4];
	add.f32 	%f36, %f34, %f35;
	ld.shared.f32 	%f37, [%r58+8];
	add.f32 	%f38, %f36, %f37;
	ld.shared.f32 	%f39, [%r58+12];
	add.f32 	%f40, %f38, %f39;
	ld.shared.f32 	%f41, [%r58+16];
	add.f32 	%f42, %f40, %f41;
	ld.shared.f32 	%f43, [%r58+20];
	add.f32 	%f44, %f42, %f43;
	ld.shared.f32 	%f45, [%r58+24];
	add.f32 	%f46, %f44, %f45;
	ld.shared.f32 	%f47, [%r58+28];
	add.f32 	%f74, %f46, %f47;
	add.s32 	%r61, %r61, 16;
	add.s32 	%r59, %r59, 16;
	add.s32 	%r58, %r58, 64;
	setp.ne.s32 	%p4, %r59, 0;
	@%p4 bra 	$L__BB1_4;
$L__BB1_5:
	and.b32  	%r45, %r6, 14;
	setp.lt.u32 	%p5, %r45, 7;
	@%p5 bra 	$L__BB1_7;
	shl.b32 	%r46, %r61, 2;
	add.s32 	%r47, %r5, %r46;
	ld.shared.f32 	%f48, [%r47];
	add.f32 	%f49, %f74, %f48;
	ld.shared.f32 	%f50, [%r47+4];
	add.f32 	%f51, %f49, %f50;
	ld.shared.f32 	%f52, [%r47+8];
	add.f32 	%f53, %f51, %f52;
	ld.shared.f32 	%f54, [%r47+12];
	add.f32 	%f55, %f53, %f54;
	ld.shared.f32 	%f56, [%r47+16];
	add.f32 	%f57, %f55, %f56;
	ld.shared.f32 	%f58, [%r47+20];
	add.f32 	%f59, %f57, %f58;
	ld.shared.f32 	%f60, [%r47+24];
	add.f32 	%f61, %f59, %f60;
	ld.shared.f32 	%f62, [%r47+28];
	add.f32 	%f74, %f61, %f62;
	add.s32 	%r61, %r61, 8;
$L__BB1_7:
	and.b32  	%r48, %r6, 6;
	setp.lt.u32 	%p6, %r48, 3;
	@%p6 bra 	$L__BB1_9;
	shl.b32 	%r49, %r61, 2;
	add.s32 	%r50, %r5, %r49;
	ld.shared.f32 	%f63, [%r50];
	add.f32 	%f64, %f74, %f63;
	ld.shared.f32 	%f65, [%r50+4];
	add.f32 	%f66, %f64, %f65;
	ld.shared.f32 	%f67, [%r50+8];
	add.f32 	%f68, %f66, %f67;
	ld.shared.f32 	%f69, [%r50+12];
	add.f32 	%f74, %f68, %f69;
	add.s32 	%r61, %r61, 4;
$L__BB1_9:
	shl.b32 	%r52, %r61, 2;
	add.s32 	%r53, %r32, %r52;
	add.s32 	%r54, %r53, %r4;
	add.s32 	%r65, %r33, %r54;
	cvt.u16.u32 	%rs1, %r26;
	and.b16  	%rs2, %rs1, 1;
	mul.wide.u16 	%r56, %rs2, 2;
	neg.s32 	%r64, %r56;
$L__BB1_10:
	.pragma "nounroll";
	ld.shared.f32 	%f70, [%r65];
	add.f32 	%f74, %f74, %f70;
	add.s32 	%r65, %r65, 4;
	add.s32 	%r64, %r64, 1;
	setp.ne.s32 	%p7, %r64, 1;
	@%p7 bra 	$L__BB1_10;
$L__BB1_11:
	add.s32 	%r57, %r6, 1;
	cvt.rn.f32.s32 	%f71, %r57;
	div.rn.f32 	%f72, %f74, %f71;
	cvta.to.global.u64 	%rd10, %rd1;
	mul.wide.s32 	%rd11, %r3, 4;
	add.s64 	%rd12, %rd10, %rd11;
	st.global.f32 	[%rd12], %f72;
$L__BB1_12:
	ret;

}
	// .globl	_Z28calcWithGPU_filter_shared_bdPfPKfii
.visible .entry _Z28calcWithGPU_filter_shared_bdPfPKfii(
	.param .u64 .ptr .align 1 _Z28calcWithGPU_filter_shared_bdPfPKfii_param_0,
	.param .u64 .ptr .align 1 _Z28calcWithGPU_filter_shared_bdPfPKfii_param_1,
	.param .u32 _Z28calcWithGPU_filter_shared_bdPfPKfii_param_2,
	.param .u32 _Z28calcWithGPU_filter_shared_bdPfPKfii_param_3
)
{
	.reg .pred 	%p<9>;
	.reg .b32 	%r<56>;
	.reg .b32 	%f<81>;
	.reg .b64 	%rd<13>;

	ld.param.u64 	%rd3, [_Z28calcWithGPU_filter_shared_bdPfPKfii_param_0];
	ld.param.u64 	%rd4, [_Z28calcWithGPU_filter_shared_bdPfPKfii_param_1];
	ld.param.u32 	%r29, [_Z28calcWithGPU_filter_shared_bdPfPKfii_param_2];
	ld.param.u32 	%r30, [_Z28calcWithGPU_filter_shared_bdPfPKfii_param_3];
	neg.s32 	%r1, %r30;
	mov.u32 	%r31, %ctaid.x;
	mov.u32 	%r2, %tid.x;
	shl.b32 	%r3, %r30, 10;
	mad.lo.s32 	%r49, %r30, %r31, %r2;
	add.s32 	%r32, %r3, %r29;
	setp.ge.s32 	%p1, %r49, %r32;
	@%p1 bra 	$L__BB2_14;
	cvta.to.global.u64 	%rd1, %rd4;
	shl.b32 	%r33, %r2, 2;
	mov.u32 	%r34, cache;
	add.s32 	%r5, %r34, %r33;
	shl.b32 	%r35, %r30, 2;
	add.s32 	%r6, %r5, %r35;
	shl.b32 	%r7, %r30, 1;
	add.s32 	%r8, %r6, %r35;
	or.b32  	%r36, %r7, 1;
	cvt.rn.f32.s32 	%f1, %r36;
	and.b32  	%r9, %r7, 14;
	and.b32  	%r10, %r7, 6;
	and.b32  	%r11, %r30, 1;
	and.b32  	%r37, %r36, -16;
	neg.s32 	%r12, %r37;
	add.s32 	%r13, %r5, 32;
	sub.s32 	%r14, %r29, %r30;
	cvta.to.global.u64 	%rd2, %rd3;
$L__BB2_2:
	add.s32 	%r38, %r14, %r49;
	rem.s32 	%r39, %r38, %r29;
	mul.wide.s32 	%rd5, %r39, 4;
	add.s64 	%rd6, %rd1, %rd5;
	ld.global.f32 	%f12, [%rd6];
	st.shared.f32 	[%r5], %f12;
	add.s32 	%r40, %r29, %r49;
	rem.s32 	%r41, %r40, %r29;
	mul.wide.s32 	%rd7, %r41, 4;
	add.s64 	%rd8, %rd1, %rd7;
	ld.global.f32 	%f13, [%rd8];
	st.shared.f32 	[%r6], %f13;
	add.s32 	%r42, %r40, %r30;
	rem.s32 	%r43, %r42, %r29;
	mul.wide.s32 	%rd9, %r43, 4;
	add.s64 	%rd10, %rd1, %rd9;
	ld.global.f32 	%f14, [%rd10];
	st.shared.f32 	[%r8], %f14;
	bar.sync 	0;
	setp.ge.s32 	%p2, %r49, %r29;
	@%p2 bra 	$L__BB2_14;
	setp.lt.s32 	%p3, %r30, %r1;
	mov.f32 	%f80, 0f00000000;
	@%p3 bra 	$L__BB2_13;
	setp.lt.u32 	%p4, %r7, 15;
	mov.f32 	%f77, 0f00000000;
	mov.u32 	%r53, %r1;
	@%p4 bra 	$L__BB2_7;
	mov.f32 	%f77, 0f00000000;
	mov.u32 	%r50, %r13;
	mov.u32 	%r51, %r12;
	mov.u32 	%r53, %r1;
$L__BB2_6:
	.pragma "nounroll";
	ld.shared.f32 	%f18, [%r50+-32];
	add.f32 	%f19, %f77, %f18;
	ld.shared.f32 	%f20, [%r50+-28];
	add.f32 	%f21, %f19, %f20;
	ld.shared.f32 	%f22, [%r50+-24];
	add.f32 	%f23, %f21, %f22;
	ld.shared.f32 	%f24, [%r50+-20];
	add.f32 	%f25, %f23, %f24;
	ld.shared.f32 	%f26, [%r50+-16];
	add.f32 	%f27, %f25, %f26;
	ld.shared.f32 	%f28, [%r50+-12];
	add.f32 	%f29, %f27, %f28;
	ld.shared.f32 	%f30, [%r50+-8];
	add.f32 	%f31, %f29, %f30;
	ld.shared.f32 	%f32, [%r50+-4];
	add.f32 	%f33, %f31, %f32;
	ld.shared.f32 	%f34, [%r50];
	add.f32 	%f35, %f33, %f34;
	ld.shared.f32 	%f36, [%r50+4];
	add.f32 	%f37, %f35, %f36;
	ld.shared.f32 	%f38, [%r50+8];
	add.f32 	%f39, %f37, %f38;
	ld.shared.f32 	%f40, [%r50+12];
	add.f32 	%f41, %f39, %f40;
	ld.shared.f32 	%f42, [%r50+16];
	add.f32 	%f43, %f41, %f42;
	ld.shared.f32 	%f44, [%r50+20];
	add.f32 	%f45, %f43, %f44;
	ld.shared.f32 	%f46, [%r50+24];
	add.f32 	%f47, %f45, %f46;
	ld.shared.f32 	%f48, [%r50+28];
	add.f32 	%f77, %f47, %f48;
	add.s32 	%r53, %r53, 16;
	add.s32 	%r51, %r51, 16;
	add.s32 	%r50, %r50, 64;
	setp.ne.s32 	%p5, %r51, 0;
	@%p5 bra 	$L__BB2_6;
$L__BB2_7:
	setp.lt.u32 	%p6, %r9, 7;
	@%p6 bra 	$L__BB2_9;
	shl.b32 	%r44, %r53, 2;
	add.s32 	%r45, %r6, %r44;
	ld.shared.f32 	%f49, [%r45];
	add.f32 	%f50, %f77, %f49;
	ld.shared.f32 	%f51, [%r45+4];
	add.f32 	%f52, %f50, %f51;
	ld.shared.f32 	%f53, [%r45+8];
	add.f32 	%f54, %f52, %f53;
	ld.shared.f32 	%f55, [%r45+12];
	add.f32 	%f56, %f54, %f55;
	ld.shared.f32 	%f57, [%r45+16];
	add.f32 	%f58, %f56, %f57;
	ld.shared.f32 	%f59, [%r45+20];
	add.f32 	%f60, %f58, %f59;
	ld.shared.f32 	%f61, [%r45+24];
	add.f32 	%f62, %f60, %f61;
	ld.shared.f32 	%f63, [%r45+28];
	add.f32 	%f77, %f62, %f63;
	add.s32 	%r53, %r53, 8;
$L__BB2_9:
	setp.lt.u32 	%p7, %r10, 3;
	@%p7 bra 	$L__BB2_11;
	shl.b32 	%r46, %r53, 2;
	add.s32 	%r47, %r6, %r46;
	ld.shared.f32 	%f64, [%r47];
	add.f32 	%f65, %f77, %f64;
	ld.shared.f32 	%f66, [%r47+4];
	add.f32 	%f67, %f65, %f66;
	ld.shared.f32 	%f68, [%r47+8];
	add.f32 	%f69, %f67, %f68;
	ld.shared.f32 	%f70, [%r47+12];
	add.f32 	%f77, %f69, %f70;
	add.s32 	%r53, %r53, 4;
$L__BB2_11:
	setp.eq.s32 	%p8, %r11, 0;
	shl.b32 	%r48, %r53, 2;
	add.s32 	%r27, %r6, %r48;
	ld.shared.f32 	%f71, [%r27];
	add.f32 	%f80, %f77, %f71;
	@%p8 bra 	$L__BB2_13;
	ld.shared.f32 	%f72, [%r27+4];
	add.f32 	%f73, %f80, %f72;
	ld.shared.f32 	%f74, [%r27+8];
	add.f32 	%f80, %f73, %f74;
$L__BB2_13:
	div.rn.f32 	%f75, %f80, %f1;
	mul.wide.s32 	%rd11, %r49, 4;
	add.s64 	%rd12, %rd2, %rd11;
	st.global.f32 	[%rd12], %f75;
	bar.sync 	0;
	add.s32 	%r49, %r49, %r3;
	bra.uni 	$L__BB2_2;
$L__BB2_14:
	ret;

}


// ===== COMPILED SASS (sm_100) =====

	.target	sm_100

	.elftype	@"ET_EXEC"


//--------------------- .note.nv.tkinfo           --------------------------
	.section	.note.nv.tkinfo,"",@"SHT_NOTE"
	.sectionflags	@"SHF_NOTE_NV_TKINFO"
	.tkinfo
        /*0018*/ 	.word	0x00000002
        /*0030*/ 	.string	""
        /*0030*/ 	.string	"ptxas"
        /*0030*/ 	.string	"Cuda compilation tools, release 13.0, V13.0.88"
        /*0030*/ 	.string	"Build cuda_13.0.r13.0/compiler.36424714_0"
        /*0030*/ 	.string	"-arch sm_100 -m 64 "



//--------------------- .note.nv.cuinfo           --------------------------
	.section	.note.nv.cuinfo,"",@"SHT_NOTE"
	.sectionflags	@"SHF_NOTE_NV_CUINFO"
        /*0018*/ 	.short	0x0002
        /*001a*/ 	.short	0x0064
        /*001c*/ 	.short	0x0082
	.zero		2


//--------------------- .nv.info                  --------------------------
	.section	.nv.info,"",@"SHT_CUDA_INFO"
	.align	4


	//----- nvinfo : EIATTR_REGCOUNT
	.align		4
        /*0000*/ 	.byte	0x04, 0x2f
        /*0002*/ 	.short	(.L_1 - .L_0)
	.align		4
.L_0:
        /*0004*/ 	.word	index@(_Z18calcWithGPU_filterPfPKfii)
        /*0008*/ 	.word	0x00000020


	//----- nvinfo : EIATTR_FRAME_SIZE
	.align		4
.L_1:
        /*000c*/ 	.byte	0x04, 0x11
        /*000e*/ 	.short	(.L_3 - .L_2)
	.align		4
.L_2:
        /*0010*/ 	.word	index@($__internal_2_$__cuda_sm3x_div_rn_noftz_f32_slowpath)
        /*0014*/ 	.word	0x00000000


	//----- nvinfo : EIATTR_FRAME_SIZE
	.align		4
.L_3:
        /*0018*/ 	.byte	0x04, 0x11
        /*001a*/ 	.short	(.L_5 - .L_4)
	.align		4
.L_4:
        /*001c*/ 	.word	index@(_Z18calcWithGPU_filterPfPKfii)
        /*0020*/ 	.word	0x00000000


	//----- nvinfo : EIATTR_REGCOUNT
	.align		4
.L_5:
        /*0024*/ 	.byte	0x04, 0x2f
        /*0026*/ 	.short	(.L_7 - .L_6)
	.align		4
.L_6:
        /*0028*/ 	.word	index@(_Z25calcWithGPU_filter_sharedPfPKfii)
        /*002c*/ 	.word	0x0000001a


	//----- nvinfo : EIATTR_FRAME_SIZE
	.align		4
.L_7:
        /*0030*/ 	.byte	0x04, 0x11
        /*0032*/ 	.short	(.L_9 - .L_8)
	.align		4
.L_8:
        /*0034*/ 	.word	index@($__internal_1_$__cuda_sm3x_div_rn_noftz_f32_slowpath)
        /*0038*/ 	.word	0x00000000


	//----- nvinfo : EIATTR_FRAME_SIZE
	.align		4
.L_9:
        /*003c*/ 	.byte	0x04, 0x11
        /*003e*/ 	.short	(.L_11 - .L_10)
	.align		4
.L_10:
        /*0040*/ 	.word	index@(_Z25calcWithGPU_filter_sharedPfPKfii)
        /*0044*/ 	.word	0x00000000


	//----- nvinfo : EIATTR_REGCOUNT
	.align		4
.L_11:
        /*0048*/ 	.byte	0x04, 0x2f
        /*004a*/ 	.short	(.L_13 - .L_12)
	.align		4
.L_12:
        /*004c*/ 	.word	index@(_Z28calcWithGPU_filter_shared_bdPfPKfii)
        /*0050*/ 	.word	0x00000020


	//----- nvinfo : EIATTR_FRAME_SIZE
	.align		4
.L_13:
        /*0054*/ 	.byte	0x04, 0x11
        /*0056*/ 	.short	(.L_15 - .L_14)
	.align		4
.L_14:
        /*0058*/ 	.word	index@($__internal_0_$__cuda_sm3x_div_rn_noftz_f32_slowpath)
        /*005c*/ 	.word	0x00000000


	//----- nvinfo : EIATTR_FRAME_SIZE
	.align		4
.L_15:
        /*0060*/ 	.byte	0x04, 0x11
        /*0062*/ 	.short	(.L_17 - .L_16)
	.align		4
.L_16:
        /*0064*/ 	.word	index@(_Z28calcWithGPU_filter_shared_bdPfPKfii)
        /*0068*/ 	.word	0x00000000


	//----- nvinfo : EIATTR_MIN_STACK_SIZE
	.align		4
.L_17:
        /*006c*/ 	.byte	0x04, 0x12
        /*006e*/ 	.short	(.L_19 - .L_18)
	.align		4
.L_18:
        /*0070*/ 	.word	index@(_Z28calcWithGPU_filter_shared_bdPfPKfii)
        /*0074*/ 	.word	0x00000000


	//----- nvinfo : EIATTR_MIN_STACK_SIZE
	.align		4
.L_19:
        /*0078*/ 	.byte	0x04, 0x12
        /*007a*/ 	.short	(.L_21 - .L_20)
	.align		4
.L_20:
        /*007c*/ 	.word	index@(_Z25calcWithGPU_filter_sharedPfPKfii)
        /*0080*/ 	.word	0x00000000


	//----- nvinfo : EIATTR_MIN_STACK_SIZE
	.align		4
.L_21:
        /*0084*/ 	.byte	0x04, 0x12
        /*0086*/ 	.short	(.L_23 - .L_22)
	.align		4
.L_22:
        /*0088*/ 	.word	index@(_Z18calcWithGPU_filterPfPKfii)
        /*008c*/ 	.word	0x00000000
.L_23:


//--------------------- .nv.compat                --------------------------
	.section	.nv.compat,"",@"SHT_CUDA_COMPAT_INFO"
	.align	4
        /*0000*/ 	.byte	0x02, 0x09, 0x00, 0x00, 0x02, 0x02, 0x01, 0x00, 0x02, 0x05, 0x05, 0x00, 0x03, 0x07, 0x01, 0x01
        /*0010*/ 	.byte	0x02, 0x03, 0x00, 0x00, 0x02, 0x06, 0x01, 0x00, 0x04, 0x0b, 0x08, 0x00, 0x01, 0x00, 0x00, 0x00
        /*0020*/ 	.byte	0x00, 0x00, 0x00, 0x00


//--------------------- .nv.info._Z28calcWithGPU_filter_shared_bdPfPKfii --------------------------
	.section	.nv.info._Z28calcWithGPU_filter_shared_bdPfPKfii,"",@"SHT_CUDA_INFO"
	.sectionflags	@""
	.align	4


	//----- nvinfo : EIATTR_CUDA_API_VERSION
	.align		4
        /*0000*/ 	.byte	0x04, 0x37
        /*0002*/ 	.short	(.L_25 - .L_24)
.L_24:
        /*0004*/ 	.word	0x00000082


	//----- nvinfo : EIATTR_KPARAM_INFO
	.align		4
.L_25:
        /*0008*/ 	.byte	0x04, 0x17
        /*000a*/ 	.short	(.L_27 - .L_26)
.L_26:
        /*000c*/ 	.word	0x00000000
        /*0010*/ 	.short	0x0003
        /*0012*/ 	.short	0x0014
        /*0014*/ 	.byte	0x00, 0xf0, 0x11, 0x00


	//----- nvinfo : EIATTR_KPARAM_INFO
	.align		4
.L_27:
        /*0018*/ 	.byte	0x04, 0x17
        /*001a*/ 	.short	(.L_29 - .L_28)
.L_28:
        /*001c*/ 	.word	0x00000000
        /*0020*/ 	.short	0x0002
        /*0022*/ 	.short	0x0010
        /*0024*/ 	.byte	0x00, 0xf0, 0x11, 0x00


	//----- nvinfo : EIATTR_KPARAM_INFO
	.align		4
.L_29:
        /*0028*/ 	.byte	0x04, 0x17
        /*002a*/ 	.short	(.L_31 - .L_30)
.L_30:
        /*002c*/ 	.word	0x00000000
        /*0030*/ 	.short	0x0001
        /*0032*/ 	.short	0x0008
        /*0034*/ 	.byte	0x00, 0xf5, 0x21, 0x00


	//----- nvinfo : EIATTR_KPARAM_INFO
	.align		4
.L_31:
        /*0038*/ 	.byte	0x04, 0x17
        /*003a*/ 	.short	(.L_33 - .L_32)
.L_32:
        /*003c*/ 	.word	0x00000000
        /*0040*/ 	.short	0x0000
        /*0042*/ 	.short	0x0000
        /*0044*/ 	.byte	0x00, 0xf5, 0x21, 0x00


	//----- nvinfo : EIATTR_SPARSE_MMA_MASK
	.align		4
.L_33:
        /*0048*/ 	.byte	0x03, 0x50
        /*004a*/ 	.short	0x0000


	//----- nvinfo : EIATTR_MAXREG_COUNT
	.align		4
        /*004c*/ 	.byte	0x03, 0x1b
        /*004e*/ 	.short	0x00ff


	//----- nvinfo : EIATTR_NUM_BARRIERS
	.align		4
        /*0050*/ 	.byte	0x02, 0x4c
        /*0052*/ 	.byte	0x01
	.zero		1


	//----- nvinfo : EIATTR_MERCURY_ISA_VERSION
	.align		4
        /*0054*/ 	.byte	0x03, 0x5f
        /*0056*/ 	.short	0x0101


	//----- nvinfo : EIATTR_VRC_CTA_INIT_COUNT
	.align		4
        /*0058*/ 	.byte	0x02, 0x4a
	.zero		1
	.zero		1


	//----- nvinfo : EIATTR_EXIT_INSTR_OFFSETS
	.align		4
        /*005c*/ 	.byte	0x04, 0x1c
        /*005e*/ 	.short	(.L_35 - .L_34)


	//   ....[0]....
.L_34:
        /*0060*/ 	.word	0x00000070


	//   ....[1]....
        /*0064*/ 	.word	0x00000550


	//----- nvinfo : EIATTR_CRS_STACK_SIZE
	.align		4
.L_35:
        /*0068*/ 	.byte	0x04, 0x1e
        /*006a*/ 	.short	(.L_37 - .L_36)
.L_36:
        /*006c*/ 	.word	0x00000000


	//----- nvinfo : EIATTR_CBANK_PARAM_SIZE
	.align		4
.L_37:
        /*0070*/ 	.byte	0x03, 0x19
        /*0072*/ 	.short	0x0018


	//----- nvinfo : EIATTR_PARAM_CBANK
	.align		4
        /*0074*/ 	.byte	0x04, 0x0a
        /*0076*/ 	.short	(.L_39 - .L_38)
	.align		4
.L_38:
        /*0078*/ 	.word	index@(.nv.constant0._Z28calcWithGPU_filter_shared_bdPfPKfii)
        /*007c*/ 	.short	0x0380
        /*007e*/ 	.short	0x0018


	//----- nvinfo : EIATTR_SW_WAR
	.align		4
.L_39:
        /*0080*/ 	.byte	0x04, 0x36
        /*0082*/ 	.short	(.L_41 - .L_40)
.L_40:
        /*0084*/ 	.word	0x00000008
.L_41:


//--------------------- .nv.info._Z25calcWithGPU_filter_sharedPfPKfii --------------------------
	.section	.nv.info._Z25calcWithGPU_filter_sharedPfPKfii,"",@"SHT_CUDA_INFO"
	.sectionflags	@""
	.align	4


	//----- nvinfo : EIATTR_CUDA_API_VERSION
	.align		4
        /*0000*/ 	.byte	0x04, 0x37
        /*0002*/ 	.short	(.L_43 - .L_42)
.L_42:
        /*0004*/ 	.word	0x00000082


	//----- nvinfo : EIATTR_KPARAM_INFO
	.align		4
.L_43:
        /*0008*/ 	.byte	0x04, 0x17
        /*000a*/ 	.short	(.L_45 - .L_44)
.L_44:
        /*000c*/ 	.word	0x00000000
        /*0010*/ 	.short	0x0003
        /*0012*/ 	.short	0x0014
        /*0014*/ 	.byte	0x00, 0xf0, 0x11, 0x00


	//----- nvinfo : EIATTR_KPARAM_INFO
	.align		4
.L_45:
        /*0018*/ 	.byte	0x04, 0x17
        /*001a*/ 	.short	(.L_47 - .L_46)
.L_46:
        /*001c*/ 	.word	0x00000000
        /*0020*/ 	.short	0x0002
        /*0022*/ 	.short	0x0010
        /*0024*/ 	.byte	0x00, 0xf0, 0x11, 0x00


	//----- nvinfo : EIATTR_KPARAM_INFO
	.align		4
.L_47:
        /*0028*/ 	.byte	0x04, 0x17
        /*002a*/ 	.short	(.L_49 - .L_48)
.L_48:
        /*002c*/ 	.word	0x00000000
        /*0030*/ 	.short	0x0001
        /*0032*/ 	.short	0x0008
        /*0034*/ 	.byte	0x00, 0xf5, 0x21, 0x00


	//----- nvinfo : EIATTR_KPARAM_INFO
	.align		4
.L_49:
        /*0038*/ 	.byte	0x04, 0x17
        /*003a*/ 	.short	(.L_51 - .L_50)
.L_50:
        /*003c*/ 	.word	0x00000000
        /*0040*/ 	.short	0x0000
        /*0042*/ 	.short	0x0000
        /*0044*/ 	.byte	0x00, 0xf5, 0x21, 0x00


	//----- nvinfo : EIATTR_SPARSE_MMA_MASK
	.align		4
.L_51:
        /*0048*/ 	.byte	0x03, 0x50
        /*004a*/ 	.short	0x0000


	//----- nvinfo : EIATTR_MAXREG_COUNT
	.align		4
        /*004c*/ 	.byte	0x03, 0x1b
        /*004e*/ 	.short	0x00ff


	//----- nvinfo : EIATTR_NUM_BARRIERS
	.align		4
        /*0050*/ 	.byte	0x02, 0x4c
        /*0052*/ 	.byte	0x01
	.zero		1


	//----- nvinfo : EIATTR_MERCURY_ISA_VERSION
	.align		4
        /*0054*/ 	.byte	0x03, 0x5f
        /*0056*/ 	.short	0x0101


	//----- nvinfo : EIATTR_VRC_CTA_INIT_COUNT
	.align		4
        /*0058*/ 	.byte	0x02, 0x4a
	.zero		1
	.zero		1


	//----- nvinfo : EIATTR_EXIT_INSTR_OFFSETS
	.align		4
        /*005c*/ 	.byte	0x04, 0x1c
        /*005e*/ 	.short	(.L_53 - .L_52)


	//   ....[0]....
.L_52:
        /*0060*/ 	.word	0x000004a0


	//   ....[1]....
        /*0064*/ 	.word	0x00000bf0


	//----- nvinfo : EIATTR_CRS_STACK_SIZE
	.align		4
.L_53:
        /*0068*/ 	.byte	0x04, 0x1e
        /*006a*/ 	.short	(.L_55 - .L_54)
.L_54:
        /*006c*/ 	.word	0x00000000


	//----- nvinfo : EIATTR_CBANK_PARAM_SIZE
	.align		4
.L_55:
        /*0070*/ 	.byte	0x03, 0x19
        /*0072*/ 	.short	0x0018


	//----- nvinfo : EIATTR_PARAM_CBANK
	.align		4
        /*0074*/ 	.byte	0x04, 0x0a
        /*0076*/ 	.short	(.L_57 - .L_56)
	.align		4
.L_56:
        /*0078*/ 	.word	index@(.nv.constant0._Z25calcWithGPU_filter_sharedPfPKfii)
        /*007c*/ 	.short	0x0380
        /*007e*/ 	.short	0x0018


	//----- nvinfo : EIATTR_SW_WAR
	.align		4
.L_57:
        /*0080*/ 	.byte	0x04, 0x36
        /*0082*/ 	.short	(.L_59 - .L_58)
.L_58:
        /*0084*/ 	.word	0x00000008
.L_59:


//--------------------- .nv.info._Z18calcWithGPU_filterPfPKfii --------------------------
	.section	.nv.info._Z18calcWithGPU_filterPfPKfii,"",@"SHT_CUDA_INFO"
	.sectionflags	@""
	.align	4


	//----- nvinfo : EIATTR_CUDA_API_VERSION
	.align		4
        /*0000*/ 	.byte	0x04, 0x37
        /*0002*/ 	.short	(.L_61 - .L_60)
.L_60:
        /*0004*/ 	.word	0x00000082


	//----- nvinfo : EIATTR_KPARAM_INFO
	.align		4
.L_61:
        /*0008*/ 	.byte	0x04, 0x17
        /*000a*/ 	.short	(.L_63 - .L_62)
.L_62:
        /*000c*/ 	.word	0x00000000
        /*0010*/ 	.short	0x0003
        /*0012*/ 	.short	0x0014
        /*0014*/ 	.byte	0x00, 0xf0, 0x11, 0x00


	//----- nvinfo : EIATTR_KPARAM_INFO
	.align		4
.L_63:
        /*0018*/ 	.byte	0x04, 0x17
        /*001a*/ 	.short	(.L_65 - .L_64)
.L_64:
        /*001c*/ 	.word	0x00000000
        /*0020*/ 	.short	0x0002
        /*0022*/ 	.short	0x0010
        /*0024*/ 	.byte	0x00, 0xf0, 0x11, 0x00


	//----- nvinfo : EIATTR_KPARAM_INFO
	.align		4
.L_65:
        /*0028*/ 	.byte	0x04, 0x17
        /*002a*/ 	.short	(.L_67 - .L_66)
.L_66:
        /*002c*/ 	.word	0x00000000
        /*0030*/ 	.short	0x0001
        /*0032*/ 	.short	0x0008
        /*0034*/ 	.byte	0x00, 0xf5, 0x21, 0x00


	//----- nvinfo : EIATTR_KPARAM_INFO
	.align		4
.L_67:
        /*0038*/ 	.byte	0x04, 0x17
        /*003a*/ 	.short	(.L_69 - .L_68)
.L_68:
        /*003c*/ 	.word	0x00000000
        /*0040*/ 	.short	0x0000
        /*0042*/ 	.short	0x0000
        /*0044*/ 	.byte	0x00, 0xf5, 0x21, 0x00


	//----- nvinfo : EIATTR_SPARSE_MMA_MASK
	.align		4
.L_69:
        /*0048*/ 	.byte	0x03, 0x50
        /*004a*/ 	.short	0x0000


	//----- nvinfo : EIATTR_MAXREG_COUNT
	.align		4
        /*004c*/ 	.byte	0x03, 0x1b
        /*004e*/ 	.short	0x00ff


	//----- nvinfo : EIATTR_MERCURY_ISA_VERSION
	.align		4
        /*0050*/ 	.byte	0x03, 0x5f
        /*0052*/ 	.short	0x0101


	//----- nvinfo : EIATTR_VRC_CTA_INIT_COUNT
	.align		4
        /*0054*/ 	.byte	0x02, 0x4a
	.zero		1
	.zero		1


	//----- nvinfo : EIATTR_EXIT_INSTR_OFFSETS
	.align		4
        /*0058*/ 	.byte	0x04, 0x1c
        /*005a*/ 	.short	(.L_71 - .L_70)


	//   ....[0]....
.L_70:
        /*005c*/ 	.word	0x00000060


	//   ....[1]....
        /*0060*/ 	.word	0x000023c0


	//----- nvinfo : EIATTR_CRS_STACK_SIZE
	.align		4
.L_71:
        /*0064*/ 	.byte	0x04, 0x1e
        /*0066*/ 	.short	(.L_73 - .L_72)
.L_72:
        /*0068*/ 	.word	0x00000000


	//----- nvinfo : EIATTR_CBANK_PARAM_SIZE
	.align		4
.L_73:
        /*006c*/ 	.byte	0x03, 0x19
        /*006e*/ 	.short	0x0018


	//----- nvinfo : EIATTR_PARAM_CBANK
	.align		4
        /*0070*/ 	.byte	0x04, 0x0a
        /*0072*/ 	.short	(.L_75 - .L_74)
	.align		4
.L_74:
        /*0074*/ 	.word	index@(.nv.constant0._Z18calcWithGPU_filterPfPKfii)
        /*0078*/ 	.short	0x0380
        /*007a*/ 	.short	0x0018


	//----- nvinfo : EIATTR_SW_WAR
	.align		4
.L_75:
        /*007c*/ 	.byte	0x04, 0x36
        /*007e*/ 	.short	(.L_77 - .L_76)
.L_76:
        /*0080*/ 	.word	0x00000008
.L_77:


//--------------------- .nv.callgraph             --------------------------
	.section	.nv.callgraph,"",@"SHT_CUDA_CALLGRAPH"
	.align	4
	.sectionentsize	8
	.align		4
        /*0000*/ 	.word	0x00000000
	.align		4
        /*0004*/ 	.word	0xffffffff
	.align		4
        /*0008*/ 	.word	0x00000000
	.align		4
        /*000c*/ 	.word	0xfffffffe
	.align		4
        /*0010*/ 	.word	0x00000000
	.align		4
        /*0014*/ 	.word	0xfffffffd
	.align		4
        /*0018*/ 	.word	0x00000000
	.align		4
        /*001c*/ 	.word	0xfffffffc


//--------------------- .text._Z28calcWithGPU_filter_shared_bdPfPKfii --------------------------
	.section	.text._Z28calcWithGPU_filter_shared_bdPfPKfii,"ax",@progbits
	.align	128
        .global         _Z28calcWithGPU_filter_shared_bdPfPKfii
        .type           _Z28calcWithGPU_filter_shared_bdPfPKfii,@function
        .size           _Z28calcWithGPU_filter_shared_bdPfPKfii,(.L_x_60 - _Z28calcWithGPU_filter_shared_bdPfPKfii)
        .other          _Z28calcWithGPU_filter_shared_bdPfPKfii,@"STO_CUDA_ENTRY STV_DEFAULT"
_Z28calcWithGPU_filter_shared_bdPfPKfii:
.text._Z28calcWithGPU_filter_shared_bdPfPKfii:
[----:B------:R-:W-:Y:S01]  /*0000*/  LDC R1, c[0x0][0x37c] ;  /* 0x0000df00ff017b82 */ /* 0x000fe20000000800 */
[----:B------:R-:W0:Y:S07]  /*0010*/  S2R R10, SR_TID.X ;  /* 0x00000000000a7919 */ /* 0x000e2e0000002100 */
[----:B------:R-:W0:Y:S08]  /*0020*/  S2UR UR4, SR_CTAID.X ;  /* 0x00000000000479c3 */ /* 0x000e300000002500 */
[----:B------:R-:W0:Y:S02]  /*0030*/  LDC.64 R12, c[0x0][0x390] ;  /* 0x0000e400ff0c7b82 */ /* 0x000e240000000a00 */
[----:B0-----:R-:W-:-:S02]  /*0040*/  IMAD R15, R13, UR4, R10 ;  /* 0x000000040d0f7c24 */ /* 0x001fc4000f8e020a */
[----:B------:R-:W-:-:S05]  /*0050*/  IMAD R0, R13, 0x400, R12 ;  /* 0x000004000d007824 */ /* 0x000fca00078e020c */
[----:B------:R-:W-:-:S13]  /*0060*/  ISETP.GE.AND P0, PT, R15, R0, PT ;  /* 0x000000000f00720c */ /* 0x000fda0003f06270 */
[----:B------:R-:W-:Y:S05]  /*0070*/  @P0 EXIT ;  /* 0x000000000000094d */ /* 0x000fea0003800000 */
[----:B------:R-:W0:Y:S01]  /*0080*/  S2UR UR5, SR_CgaCtaId ;  /* 0x00000000000579c3 */ /* 0x000e220000008800 */
[----:B------:R-:W-:Y:S01]  /*0090*/  UMOV UR4, 0x400 ;  /* 0x0000040000047882 */ /* 0x000fe20000000000 */
[----:B------:R-:W-:Y:S02]  /*00a0*/  IMAD.SHL.U32 R18, R13, 0x2, RZ ;  /* 0x000000020d127824 */ /* 0x000fe400078e00ff */
[----:B------:R-:W-:Y:S02]  /*00b0*/  IMAD.MOV R11, RZ, RZ, -R13 ;  /* 0x000000ffff0b7224 */ /* 0x000fe400078e0a0d */
[C---:B------:R-:W-:Y:S01]  /*00c0*/  VIADD R17, R18.reuse, 0x1 ;  /* 0x0000000112117836 */ /* 0x040fe20000000000 */
[C---:B------:R-:W-:Y:S02]  /*00d0*/  LOP3.LUT R19, R18.reuse, 0xe, RZ, 0xc0, !PT ;  /* 0x0000000e12137812 */ /* 0x040fe400078ec0ff */
[----:B------:R-:W-:Y:S02]  /*00e0*/  LOP3.LUT R20, R18, 0x6, RZ, 0xc0, !PT ;  /* 0x0000000612147812 */ /* 0x000fe400078ec0ff */
[----:B------:R-:W-:-:S02]  /*00f0*/  LOP3.LUT R14, R17, 0xfffffff0, RZ, 0xc0, !PT ;  /* 0xfffffff0110e7812 */ /* 0x000fc400078ec0ff */
[----:B------:R-:W-:-:S03]  /*0100*/  I2FP.F32.S32 R17, R17 ;  /* 0x0000001100117245 */ /* 0x000fc60000201400 */
[----:B------:R-:W-:Y:S01]  /*0110*/  IMAD.MOV R14, RZ, RZ, -R14 ;  /* 0x000000ffff0e7224 */ /* 0x000fe200078e0a0e */
[----:B0-----:R-:W-:-:S06]  /*0120*/  ULEA UR4, UR5, UR4, 0x18 ;  /* 0x0000000405047291 */ /* 0x001fcc000f8ec0ff */
[----:B------:R-:W-:-:S04]  /*0130*/  LEA R10, R10, UR4, 0x2 ;  /* 0x000000040a0a7c11 */ /* 0x000fc8000f8e10ff */
[C---:B------:R-:W-:Y:S01]  /*0140*/  LEA R12, R13.reuse, R10, 0x2 ;  /* 0x0000000a0d0c7211 */ /* 0x040fe200078e10ff */
[----:B------:R-:W-:Y:S01]  /*0150*/  VIADD R16, R10, 0x20 ;  /* 0x000000200a107836 */ /* 0x000fe20000000000 */
[----:B------:R-:W0:Y:S02]  /*0160*/  LDCU.64 UR4, c[0x0][0x358] ;  /* 0x00006b00ff0477ac */ /* 0x000e240008000a00 */
[----:B------:R-:W-:-:S07]  /*0170*/  LEA R13, R13, R12, 0x2 ;  /* 0x0000000c0d0d7211 */ /* 0x000fce00078e10ff */
.L_x_7:
[----:B--2---:R-:W1:Y:S02]  /*0180*/  LDC.64 R2, c[0x0][0x390] ;  /* 0x0000e400ff027b82 */ /* 0x004e640000000a00 */
[-C--:B-1----:R-:W-:Y:S01]  /*0190*/  IABS R0, R2.reuse ;  /* 0x0000000200007213 */ /* 0x082fe20000000000 */
[C---:B------:R-:W-:Y:S01]  /*01a0*/  IMAD.IADD R8, R15.reuse, 0x1, R2 ;  /* 0x000000010f087824 */ /* 0x040fe200078e0202 */
[----:B------:R-:W-:Y:S02]  /*01b0*/  IADD3 R6, PT, PT, R15, R2, -R3 ;  /* 0x000000020f067210 */ /* 0x000fe40007ffe803 */
[----:B------:R-:W1:Y:S02]  /*01c0*/  I2F.RP R9, R0 ;  /* 0x0000000000097306 */ /* 0x000e640000209400 */
[----:B------:R-:W-:Y:S02]  /*01d0*/  IABS R22, R6 ;  /* 0x0000000600167213 */ /* 0x000fe40000000000 */
[----:B------:R-:W-:-:S02]  /*01e0*/  IADD3 R7, PT, PT, R8, R3, RZ ;  /* 0x0000000308077210 */ /* 0x000fc40007ffe0ff */
[----:B------:R-:W-:Y:S02]  /*01f0*/  IABS R23, R8 ;  /* 0x0000000800177213 */ /* 0x000fe40000000000 */
[----:B------:R-:W-:Y:S01]  /*0200*/  IABS R25, R7 ;  /* 0x0000000700197213 */ /* 0x000fe20000000000 */
[----:B-1----:R-:W1:Y:S02]  /*0210*/  MUFU.RCP R9, R9 ;  /* 0x0000000900097308 */ /* 0x002e640000001000 */
[----:B-1----:R-:W-:-:S06]  /*0220*/  IADD3 R4, PT, PT, R9, 0xffffffe, RZ ;  /* 0x0ffffffe09047810 */ /* 0x002fcc0007ffe0ff */
[----:B------:R1:W2:Y:S02]  /*0230*/  F2I.FTZ.U32.TRUNC.NTZ R5, R4 ;  /* 0x0000000400057305 */ /* 0x0002a4000021f000 */
[----:B-1----:R-:W-:Y:S02]  /*0240*/  IMAD.MOV.U32 R4, RZ, RZ, RZ ;  /* 0x000000ffff047224 */ /* 0x002fe400078e00ff */
[----:B--2---:R-:W-:-:S04]  /*0250*/  IMAD.MOV R21, RZ, RZ, -R5 ;  /* 0x000000ffff157224 */ /* 0x004fc800078e0a05 */
[----:B------:R-:W-:-:S04]  /*0260*/  IMAD R21, R21, R0, RZ ;  /* 0x0000000015157224 */ /* 0x000fc800078e02ff */
[----:B------:R-:W-:-:S04]  /*0270*/  IMAD.HI.U32 R4, R5, R21, R4 ;  /* 0x0000001505047227 */ /* 0x000fc800078e0004 */
[----:B------:R-:W-:Y:S02]  /*0280*/  IMAD.MOV.U32 R21, RZ, RZ, R22 ;  /* 0x000000ffff157224 */ /* 0x000fe400078e0016 */
[----:B------:R-:W-:-:S04]  /*0290*/  IMAD.HI.U32 R9, R4, R23, RZ ;  /* 0x0000001704097227 */ /* 0x000fc800078e00ff */
[----:B------:R-:W-:-:S04]  /*02a0*/  IMAD.HI.U32 R5, R4, R21, RZ ;  /* 0x0000001504057227 */ /* 0x000fc800078e00ff */
[----:B------:R-:W-:Y:S01]  /*02b0*/  IMAD.HI.U32 R4, R4, R25, RZ ;  /* 0x0000001904047227 */ /* 0x000fe200078e00ff */
[----:B------:R-:W-:-:S03]  /*02c0*/  IADD3 R5, PT, PT, -R5, RZ, RZ ;  /* 0x000000ff05057210 */ /* 0x000fc60007ffe1ff */
[----:B------:R-:W-:Y:S02]  /*02d0*/  IMAD.MOV R22, RZ, RZ, -R9 ;  /* 0x000000ffff167224 */ /* 0x000fe400078e0a09 */
[----:B------:R-:W-:Y:S02]  /*02e0*/  IMAD.MOV R4, RZ, RZ, -R4 ;  /* 0x000000ffff047224 */ /* 0x000fe400078e0a04 */
[C---:B------:R-:W-:Y:S02]  /*02f0*/  IMAD R9, R0.reuse, R5, R21 ;  /* 0x0000000500097224 */ /* 0x040fe400078e0215 */
[C---:B------:R-:W-:Y:S02]  /*0300*/  IMAD R21, R0.reuse, R22, R23 ;  /* 0x0000001600157224 */ /* 0x040fe400078e0217 */
[C---:B------:R-:W-:Y:S01]  /*0310*/  IMAD R23, R0.reuse, R4, R25 ;  /* 0x0000000400177224 */ /* 0x040fe200078e0219 */
[C---:B------:R-:W-:Y:S01]  /*0320*/  ISETP.GT.U32.AND P0, PT, R0.reuse, R9, PT ;  /* 0x000000090000720c */ /* 0x040fe20003f04070 */
[----:B------:R-:W1:Y:S01]  /*0330*/  LDC.64 R4, c[0x0][0x388] ;  /* 0x0000e200ff047b82 */ /* 0x000e620000000a00 */
[----:B------:R-:W-:-:S02]  /*0340*/  ISETP.GT.U32.AND P1, PT, R0, R21, PT ;  /* 0x000000150000720c */ /* 0x000fc40003f24070 */
[----:B------:R-:W-:-:S09]  /*0350*/  ISETP.GT.U32.AND P2, PT, R0, R23, PT ;  /* 0x000000170000720c */ /* 0x000fd20003f44070 */
[----:B------:R-:W-:Y:S02]  /*0360*/  @!P0 IADD3 R9, PT, PT, R9, -R0, RZ ;  /* 0x8000000009098210 */ /* 0x000fe40007ffe0ff */
[--C-:B------:R-:W-:Y:S01]  /*0370*/  @!P1 IMAD.IADD R21, R21, 0x1, -R0.reuse ;  /* 0x0000000115159824 */ /* 0x100fe200078e0a00 */
[----:B------:R-:W-:Y:S01]  /*0380*/  ISETP.GE.AND P0, PT, R6, RZ, PT ;  /* 0x000000ff0600720c */ /* 0x000fe20003f06270 */
[----:B------:R-:W-:Y:S01]  /*0390*/  @!P2 IMAD.IADD R23, R23, 0x1, -R0 ;  /* 0x000000011717a824 */ /* 0x000fe200078e0a00 */
[C---:B------:R-:W-:Y:S02]  /*03a0*/  ISETP.GT.U32.AND P3, PT, R0.reuse, R9, PT ;  /* 0x000000090000720c */ /* 0x040fe40003f64070 */
[C---:B------:R-:W-:Y:S02]  /*03b0*/  ISETP.GT.U32.AND P4, PT, R0.reuse, R21, PT ;  /* 0x000000150000720c */ /* 0x040fe40003f84070 */
[----:B------:R-:W-:Y:S02]  /*03c0*/  ISETP.GT.U32.AND P5, PT, R0, R23, PT ;  /* 0x000000170000720c */ /* 0x000fe40003fa4070 */
[----:B------:R-:W-:-:S02]  /*03d0*/  ISETP.GE.AND P1, PT, R8, RZ, PT ;  /* 0x000000ff0800720c */ /* 0x000fc40003f26270 */
[----:B------:R-:W-:-:S05]  /*03e0*/  ISETP.GE.AND P2, PT, R7, RZ, PT ;  /* 0x000000ff0700720c */ /* 0x000fca0003f46270 */
[----:B------:R-:W-:Y:S02]  /*03f0*/  @!P3 IADD3 R9, PT, PT, R9, -R0, RZ ;  /* 0x800000000909b210 */ /* 0x000fe40007ffe0ff */
[--C-:B------:R-:W-:Y:S01]  /*0400*/  @!P4 IMAD.IADD R21, R21, 0x1, -R0.reuse ;  /* 0x000000011515c824 */ /* 0x100fe200078e0a00 */
[----:B------:R-:W-:Y:S01]  /*0410*/  ISETP.NE.AND P3, PT, R2, RZ, PT ;  /* 0x000000ff0200720c */ /* 0x000fe20003f65270 */
[----:B------:R-:W-:Y:S01]  /*0420*/  @!P5 IMAD.IADD R23, R23, 0x1, -R0 ;  /* 0x000000011717d824 */ /* 0x000fe200078e0a00 */
[----:B------:R-:W-:Y:S01]  /*0430*/  LOP3.LUT R0, RZ, R2, RZ, 0x33, !PT ;  /* 0x00000002ff007212 */ /* 0x000fe200078e33ff */
[----:B------:R-:W-:Y:S01]  /*0440*/  @!P1 IMAD.MOV R21, RZ, RZ, -R21 ;  /* 0x000000ffff159224 */ /* 0x000fe200078e0a15 */
[----:B------:R-:W-:Y:S01]  /*0450*/  @!P0 IADD3 R9, PT, PT, -R9, RZ, RZ ;  /* 0x000000ff09098210 */ /* 0x000fe20007ffe1ff */
[----:B------:R-:W-:-:S03]  /*0460*/  @!P2 IMAD.MOV R23, RZ, RZ, -R23 ;  /* 0x000000ffff17a224 */ /* 0x000fc600078e0a17 */
[C---:B------:R-:W-:Y:S02]  /*0470*/  SEL R7, R0.reuse, R9, !P3 ;  /* 0x0000000900077207 */ /* 0x040fe40005800000 */
[C---:B------:R-:W-:Y:S02]  /*0480*/  SEL R9, R0.reuse, R21, !P3 ;  /* 0x0000001500097207 */ /* 0x040fe40005800000 */
[----:B------:R-:W-:Y:S01]  /*0490*/  SEL R23, R0, R23, !P3 ;  /* 0x0000001700177207 */ /* 0x000fe20005800000 */
[----:B-1----:R-:W-:-:S04]  /*04a0*/  IMAD.WIDE R6, R7, 0x4, R4 ;  /* 0x0000000407067825 */ /* 0x002fc800078e0204 */
[--C-:B------:R-:W-:Y:S02]  /*04b0*/  IMAD.WIDE R8, R9, 0x4, R4.reuse ;  /* 0x0000000409087825 */ /* 0x100fe400078e0204 */
[----:B0-----:R-:W2:Y:S02]  /*04c0*/  LDG.E R7, desc[UR4][R6.64] ;  /* 0x0000000406077981 */ /* 0x001ea4000c1e1900 */
[----:B------:R-:W-:Y:S02]  /*04d0*/  IMAD.WIDE R4, R23, 0x4, R4 ;  /* 0x0000000417047825 */ /* 0x000fe400078e0204 */
[----:B------:R-:W3:Y:S04]  /*04e0*/  LDG.E R9, desc[UR4][R8.64] ;  /* 0x0000000408097981 */ /* 0x000ee8000c1e1900 */
[----:B------:R-:W4:Y:S01]  /*04f0*/  LDG.E R4, desc[UR4][R4.64] ;  /* 0x0000000404047981 */ /* 0x000f22000c1e1900 */
[----:B------:R-:W-:-:S03]  /*0500*/  ISETP.GE.AND P0, PT, R15, R2, PT ;  /* 0x000000020f00720c */ /* 0x000fc60003f06270 */
[----:B--2---:R0:W-:Y:S04]  /*0510*/  STS [R10], R7 ;  /* 0x000000070a007388 */ /* 0x0041e80000000800 */
[----:B---3--:R0:W-:Y:S04]  /*0520*/  STS [R12], R9 ;  /* 0x000000090c007388 */ /* 0x0081e80000000800 */
[----:B----4-:R0:W-:Y:S01]  /*0530*/  STS [R13], R4 ;  /* 0x000000040d007388 */ /* 0x0101e20000000800 */
[----:B------:R-:W-:Y:S06]  /*0540*/  BAR.SYNC.DEFER_BLOCKING 0x0 ;  /* 0x0000000000007b1d */ /* 0x000fec0000010000 */
[----:B------:R-:W-:Y:S05]  /*0550*/  @P0 EXIT ;  /* 0x000000000000094d */ /* 0x000fea0003800000 */
[----:B------:R-:W-:Y:S01]  /*0560*/  IADD3 R0, PT, PT, -R3, RZ, RZ ;  /* 0x000000ff03007210 */ /* 0x000fe20007ffe1ff */
[----:B------:R-:W-:-:S03]  /*0570*/  IMAD.MOV.U32 R2, RZ, RZ, RZ ;  /* 0x000000ffff027224 */ /* 0x000fc600078e00ff */
[----:B------:R-:W-:-:S13]  /*0580*/  ISETP.GE.AND P0, PT, R3, R0, PT ;  /* 0x000000000300720c */ /* 0x000fda0003f06270 */
[----:B------:R-:W-:Y:S05]  /*0590*/  @!P0 BRA `(.L_x_0) ;  /* 0x0000000400548947 */ /* 0x000fea0003800000 */
[----:B------:R-:W-:Y:S01]  /*05a0*/  ISETP.GE.U32.AND P0, PT, R18, 0xf, PT ;  /* 0x0000000f1200780c */ /* 0x000fe20003f06070 */
[----:B------:R-:W-:Y:S01]  /*05b0*/  IMAD.MOV.U32 R21, RZ, RZ, RZ ;  /* 0x000000ffff157224 */ /* 0x000fe200078e00ff */
[----:B------:R-:W-:Y:S02]  /*05c0*/  LOP3.LUT P3, RZ, R3, 0x1, RZ, 0xc0, !PT ;  /* 0x0000000103ff7812 */ /* 0x000fe4000786c0ff */
[----:B------:R-:W-:Y:S02]  /*05d0*/  ISETP.GE.U32.AND P1, PT, R19, 0x7, PT ;  /* 0x000000071300780c */ /* 0x000fe40003f26070 */
[----:B------:R-:W-:Y:S02]  /*05e0*/  ISETP.GE.U32.AND P2, PT, R20, 0x3, PT ;  /* 0x000000031400780c */ /* 0x000fe40003f46070 */
[----:B------:R-:W-:-:S05]  /*05f0*/  MOV R3, R11 ;  /* 0x0000000b00037202 */ /* 0x000fca0000000f00 */
[----:B------:R-:W-:Y:S06]  /*0600*/  @!P0 BRA `(.L_x_1) ;  /* 0x0000000000a48947 */ /* 0x000fec0003800000 */
[----:B------:R-:W-:Y:S01]  /*0610*/  IMAD.MOV.U32 R21, RZ, RZ, RZ ;  /* 0x000000ffff157224 */ /* 0x000fe200078e00ff */
[----:B0-----:R-:W-:Y:S01]  /*0620*/  MOV R4, R14 ;  /* 0x0000000e00047202 */ /* 0x001fe20000000f00 */
[----:B------:R-:W-:Y:S02]  /*0630*/  IMAD.MOV.U32 R0, RZ, RZ, R16 ;  /* 0x000000ffff007224 */ /* 0x000fe400078e0010 */
[----:B------:R-:W-:-:S07]  /*0640*/  IMAD.MOV.U32 R3, RZ, RZ, R11 ;  /* 0x000000ffff037224 */ /* 0x000fce00078e000b */
.L_x_2:
[----:B------:R-:W0:Y:S01]  /*0650*/  LDS R24, [R0+-0x20] ;  /* 0xffffe00000187984 */ /* 0x000e220000000800 */
[----:B------:R-:W-:Y:S01]  /*0660*/  VIADD R4, R4, 0x10 ;  /* 0x0000001004047836 */ /* 0x000fe20000000000 */
[----:B------:R-:W-:Y:S02]  /*0670*/  IADD3 R3, PT, PT, R3, 0x10, RZ ;  /* 0x0000001003037810 */ /* 0x000fe40007ffe0ff */
[----:B------:R-:W1:Y:S02]  /*0680*/  LDS R23, [R0+-0x1c] ;  /* 0xffffe40000177984 */ /* 0x000e640000000800 */
[----:B------:R-:W-:Y:S02]  /*0690*/  ISETP.NE.AND P0, PT, R4, RZ, PT ;  /* 0x000000ff0400720c */ /* 0x000fe40003f05270 */
[----:B------:R-:W2:Y:S04]  /*06a0*/  LDS R25, [R0+-0x18] ;  /* 0xffffe80000197984 */ /* 0x000ea80000000800 */
[----:B------:R-:W3:Y:S04]  /*06b0*/  LDS R22, [R0+-0x14] ;  /* 0xffffec0000167984 */ /* 0x000ee80000000800 */
[----:B------:R-:W4:Y:S04]  /*06c0*/  LDS R9, [R0+-0x10] ;  /* 0xfffff00000097984 */ /* 0x000f280000000800 */
[----:B------:R-:W5:Y:S04]  /*06d0*/  LDS R8, [R0+-0xc] ;  /* 0xfffff40000087984 */ /* 0x000f680000000800 */
[----:B------:R-:W5:Y:S04]  /*06e0*/  LDS R2, [R0+-0x8] ;  /* 0xfffff80000027984 */ /* 0x000f680000000800 */
[----:B------:R-:W5:Y:S04]  /*06f0*/  LDS R7, [R0+-0x4] ;  /* 0xfffffc0000077984 */ /* 0x000f680000000800 */
[----:B------:R-:W5:Y:S04]  /*0700*/  LDS R6, [R0] ;  /* 0x0000000000067984 */ /* 0x000f680000000800 */
[----:B------:R-:W5:Y:S01]  /*0710*/  LDS R5, [R0+0x4] ;  /* 0x0000040000057984 */ /* 0x000f620000000800 */
[----:B0-----:R-:W-:-:S03]  /*0720*/  FADD R24, R24, R21 ;  /* 0x0000001518187221 */ /* 0x001fc60000000000 */
[----:B------:R-:W0:Y:S01]  /*0730*/  LDS R21, [R0+0x8] ;  /* 0x0000080000157984 */ /* 0x000e220000000800 */
[----:B-1----:R-:W-:-:S03]  /*0740*/  FADD R24, R24, R23 ;  /* 0x0000001718187221 */ /* 0x002fc60000000000 */
[----:B------:R-:W1:Y:S01]  /*0750*/  LDS R23, [R0+0xc] ;  /* 0x00000c0000177984 */ /* 0x000e620000000800 */
[----:B--2---:R-:W-:-:S03]  /*0760*/  FADD R25, R24, R25 ;  /* 0x0000001918197221 */ /* 0x004fc60000000000 */
[----:B------:R-:W2:Y:S01]  /*0770*/  LDS R24, [R0+0x10] ;  /* 0x0000100000187984 */ /* 0x000ea20000000800 */
[----:B---3--:R-:W-:-:S03]  /*0780*/  FADD R26, R25, R22 ;  /* 0x00000016191a7221 */ /* 0x008fc60000000000 */
[----:B------:R-:W3:Y:S01]  /*0790*/  LDS R22, [R0+0x14] ;  /* 0x0000140000167984 */ /* 0x000ee20000000800 */
[----:B----4-:R-:W-:-:S03]  /*07a0*/  FADD R25, R26, R9 ;  /* 0x000000091a197221 */ /* 0x010fc60000000000 */
[----:B------:R-:W4:Y:S01]  /*07b0*/  LDS R9, [R0+0x18] ;  /* 0x0000180000097984 */ /* 0x000f220000000800 */
[----:B-----5:R-:W-:-:S03]  /*07c0*/  FADD R25, R25, R8 ;  /* 0x0000000819197221 */ /* 0x020fc60000000000 */
[----:B------:R5:W4:Y:S01]  /*07d0*/  LDS R8, [R0+0x1c] ;  /* 0x00001c0000087984 */ /* 0x000b220000000800 */
[----:B------:R-:W-:-:S04]  /*07e0*/  FADD R2, R25, R2 ;  /* 0x0000000219027221 */ /* 0x000fc80000000000 */
[----:B------:R-:W-:Y:S01]  /*07f0*/  FADD R7, R2, R7 ;  /* 0x0000000702077221 */ /* 0x000fe20000000000 */
[----:B-----5:R-:W-:-:S03]  /*0800*/  VIADD R0, R0, 0x40 ;  /* 0x0000004000007836 */ /* 0x020fc60000000000 */
[----:B------:R-:W-:-:S04]  /*0810*/  FADD R6, R7, R6 ;  /* 0x0000000607067221 */ /* 0x000fc80000000000 */
[----:B------:R-:W-:-:S04]  /*0820*/  FADD R6, R6, R5 ;  /* 0x0000000506067221 */ /* 0x000fc80000000000 */
[----:B0-----:R-:W-:-:S04]  /*0830*/  FADD R6, R6, R21 ;  /* 0x0000001506067221 */ /* 0x001fc80000000000 */
[----:B-1----:R-:W-:-:S04]  /*0840*/  FADD R23, R6, R23 ;  /* 0x0000001706177221 */ /* 0x002fc80000000000 */
[----:B--2---:R-:W-:-:S04]  /*0850*/  FADD R23, R23, R24 ;  /* 0x0000001817177221 */ /* 0x004fc80000000000 */
[----:B---3--:R-:W-:-:S04]  /*0860*/  FADD R22, R23, R22 ;  /* 0x0000001617167221 */ /* 0x008fc80000000000 */
[----:B----4-:R-:W-:-:S04]  /*0870*/  FADD R9, R22, R9 ;  /* 0x0000000916097221 */ /* 0x010fc80000000000 */
[----:B------:R-:W-:Y:S01]  /*0880*/  FADD R21, R9, R8 ;  /* 0x0000000809157221 */ /* 0x000fe20000000000 */
[----:B------:R-:W-:Y:S06]  /*0890*/  @P0 BRA `(.L_x_2) ;  /* 0xfffffffc006c0947 */ /* 0x000fec000383ffff */
.L_x_1:
[----:B------:R-:W-:Y:S05]  /*08a0*/  @!P1 BRA `(.L_x_3) ;  /* 0x0000000000489947 */ /* 0x000fea0003800000 */
[C---:B------:R-:W-:Y:S01]  /*08b0*/  IMAD R0, R3.reuse, 0x4, R12 ;  /* 0x0000000403007824 */ /* 0x040fe200078e020c */
[----:B------:R-:W-:-:S04]  /*08c0*/  IADD3 R3, PT, PT, R3, 0x8, RZ ;  /* 0x0000000803037810 */ /* 0x000fc80007ffe0ff */
[----:B------:R-:W1:Y:S04]  /*08d0*/  LDS R2, [R0] ;  /* 0x0000000000027984 */ /* 0x000e680000000800 */
[----:B------:R-:W2:Y:S04]  /*08e0*/  LDS R5, [R0+0x4] ;  /* 0x0000040000057984 */ /* 0x000ea80000000800 */
[----:B0-----:R-:W0:Y:S04]  /*08f0*/  LDS R7, [R0+0x8] ;  /* 0x0000080000077984 */ /* 0x001e280000000800 */
[----:B------:R-:W3:Y:S04]  /*0900*/  LDS R9, [R0+0xc] ;  /* 0x00000c0000097984 */ /* 0x000ee80000000800 */
[----:B------:R-:W4:Y:S04]  /*0910*/  LDS R23, [R0+0x10] ;  /* 0x0000100000177984 */ /* 0x000f280000000800 */
[----:B------:R-:W5:Y:S04]  /*0920*/  LDS R25, [R0+0x14] ;  /* 0x0000140000197984 */ /* 0x000f680000000800 */
[----:B------:R-:W5:Y:S04]  /*0930*/  LDS R27, [R0+0x18] ;  /* 0x00001800001b7984 */ /* 0x000f680000000800 */
[----:B------:R-:W5:Y:S01]  /*0940*/  LDS R29, [R0+0x1c] ;  /* 0x00001c00001d7984 */ /* 0x000f620000000800 */
[----:B-1----:R-:W-:-:S04]  /*0950*/  FADD R2, R21, R2 ;  /* 0x0000000215027221 */ /* 0x002fc80000000000 */
[----:B--2---:R-:W-:-:S04]  /*0960*/  FADD R2, R2, R5 ;  /* 0x0000000502027221 */ /* 0x004fc80000000000 */
[----:B0-----:R-:W-:-:S04]  /*0970*/  FADD R2, R2, R7 ;  /* 0x0000000702027221 */ /* 0x001fc80000000000 */
[----:B---3--:R-:W-:-:S04]  /*0980*/  FADD R2, R2, R9 ;  /* 0x0000000902027221 */ /* 0x008fc80000000000 */
[----:B----4-:R-:W-:-:S04]  /*0990*/  FADD R2, R2, R23 ;  /* 0x0000001702027221 */ /* 0x010fc80000000000 */
[----:B-----5:R-:W-:-:S04]  /*09a0*/  FADD R2, R2, R25 ;  /* 0x0000001902027221 */ /* 0x020fc80000000000 */
[----:B------:R-:W-:-:S04]  /*09b0*/  FADD R2, R2, R27 ;  /* 0x0000001b02027221 */ /* 0x000fc80000000000 */
[----:B------:R-:W-:-:S07]  /*09c0*/  FADD R21, R2, R29 ;  /* 0x0000001d02157221 */ /* 0x000fce0000000000 */
.L_x_3:
[----:B------:R-:W-:Y:S05]  /*09d0*/  @!P2 BRA `(.L_x_4) ;  /* 0x000000000028a947 */ /* 0x000fea0003800000 */
[C---:B------:R-:W-:Y:S02]  /*09e0*/  IMAD R0, R3.reuse, 0x4, R12 ;  /* 0x0000000403007824 */ /* 0x040fe400078e020c */
[----:B------:R-:W-:-:S03]  /*09f0*/  VIADD R3, R3, 0x4 ;  /* 0x0000000403037836 */ /* 0x000fc60000000000 */
[----:B------:R-:W1:Y:S04]  /*0a00*/  LDS R2, [R0] ;  /* 0x0000000000027984 */ /* 0x000e680000000800 */
[----:B------:R-:W2:Y:S04]  /*0a10*/  LDS R5, [R0+0x4] ;  /* 0x0000040000057984 */ /* 0x000ea80000000800 */
[----:B0-----:R-:W0:Y:S04]  /*0a20*/  LDS R7, [R0+0x8] ;  /* 0x0000080000077984 */ /* 0x001e280000000800 */
[----:B------:R-:W3:Y:S01]  /*0a30*/  LDS R9, [R0+0xc] ;  /* 0x00000c0000097984 */ /* 0x000ee20000000800 */
[----:B-1----:R-:W-:-:S04]  /*0a40*/  FADD R2, R21, R2 ;  /* 0x0000000215027221 */ /* 0x002fc80000000000 */
[----:B--2---:R-:W-:-:S04]  /*0a50*/  FADD R2, R2, R5 ;  /* 0x0000000502027221 */ /* 0x004fc80000000000 */
[----:B0-----:R-:W-:-:S04]  /*0a60*/  FADD R2, R2, R7 ;  /* 0x0000000702027221 */ /* 0x001fc80000000000 */
[----:B---3--:R-:W-:-:S07]  /*0a70*/  FADD R21, R2, R9 ;  /* 0x0000000902157221 */ /* 0x008fce0000000000 */
.L_x_4:
[----:B0-----:R-:W-:-:S05]  /*0a80*/  LEA R4, R3, R12, 0x2 ;  /* 0x0000000c03047211 */ /* 0x001fca00078e10ff */
[----:B------:R-:W0:Y:S04]  /*0a90*/  LDS R2, [R4] ;  /* 0x0000000004027984 */ /* 0x000e280000000800 */
[----:B------:R-:W1:Y:S04]  /*0aa0*/  @P3 LDS R3, [R4+0x4] ;  /* 0x0000040004033984 */ /* 0x000e680000000800 */
[----:B------:R-:W2:Y:S01]  /*0ab0*/  @P3 LDS R0, [R4+0x8] ;  /* 0x0000080004003984 */ /* 0x000ea20000000800 */
[----:B0-----:R-:W-:-:S04]  /*0ac0*/  FADD R2, R2, R21 ;  /* 0x0000001502027221 */ /* 0x001fc80000000000 */
[----:B-1----:R-:W-:-:S04]  /*0ad0*/  @P3 FADD R3, R2, R3 ;  /* 0x0000000302033221 */ /* 0x002fc80000000000 */
[----:B--2---:R-:W-:-:S07]  /*0ae0*/  @P3 FADD R2, R3, R0 ;  /* 0x0000000003023221 */ /* 0x004fce0000000000 */
.L_x_0:
[----:B------:R-:W1:Y:S01]  /*0af0*/  MUFU.RCP R0, R17 ;  /* 0x0000001100007308 */ /* 0x000e620000001000 */
[----:B------:R-:W-:Y:S07]  /*0b00*/  BSSY.RECONVERGENT B0, `(.L_x_5) ;  /* 0x000000c000007945 */ /* 0x000fee0003800200 */
[----:B------:R-:W2:Y:S01]  /*0b10*/  FCHK P0, R2, R17 ;  /* 0x0000001102007302 */ /* 0x000ea20000000000 */
[----:B-1----:R-:W-:-:S04]  /*0b20*/  FFMA R3, -R17, R0, 1 ;  /* 0x3f80000011037423 */ /* 0x002fc80000000100 */
[----:B------:R-:W-:-:S04]  /*0b30*/  FFMA R0, R0, R3, R0 ;  /* 0x0000000300007223 */ /* 0x000fc80000000000 */
[----:B------:R-:W-:-:S04]  /*0b40*/  FFMA R3, R0, R2, RZ ;  /* 0x0000000200037223 */ /* 0x000fc800000000ff */
[----:B0-----:R-:W-:-:S04]  /*0b50*/  FFMA R4, -R17, R3, R2 ;  /* 0x0000000311047223 */ /* 0x001fc80000000102 */
[----:B------:R-:W-:Y:S01]  /*0b60*/  FFMA R5, R0, R4, R3 ;  /* 0x0000000400057223 */ /* 0x000fe20000000003 */
[----:B--2---:R-:W-:Y:S06]  /*0b70*/  @!P0 BRA `(.L_x_6) ;  /* 0x0000000000108947 */ /* 0x004fec0003800000 */
[----:B------:R-:W-:Y:S01]  /*0b80*/  IMAD.MOV.U32 R3, RZ, RZ, R2 ;  /* 0x000000ffff037224 */ /* 0x000fe200078e0002 */
[----:B------:R-:W-:-:S07]  /*0b90*/  MOV R2, 0xbb0 ;  /* 0x00000bb000027802 */ /* 0x000fce0000000f00 */
[----:B------:R-:W-:Y:S05]  /*0ba0*/  CALL.REL.NOINC `($__internal_0_$__cuda_sm3x_div_rn_noftz_f32_slowpath) ;  /* 0x0000000000247944 */ /* 0x000fea0003c00000 */
[----:B------:R-:W-:-:S07]  /*0bb0*/  IMAD.MOV.U32 R5, RZ, RZ, R0 ;  /* 0x000000ffff057224 */ /* 0x000fce00078e0000 */
.L_x_6:
[----:B------:R-:W-:Y:S05]  /*0bc0*/  BSYNC.RECONVERGENT B0 ;  /* 0x0000000000007941 */ /* 0x000fea0003800200 */
.L_x_5:
[----:B------:R-:W0:Y:S08]  /*0bd0*/  LDC.64 R2, c[0x0][0x380] ;  /* 0x0000e000ff027b82 */ /* 0x000e300000000a00 */
[----:B------:R-:W1:Y:S01]  /*0be0*/  LDC R0, c[0x0][0x394] ;  /* 0x0000e500ff007b82 */ /* 0x000e620000000800 */
[----:B0-----:R-:W-:-:S05]  /*0bf0*/  IMAD.WIDE R2, R15, 0x4, R2 ;  /* 0x000000040f027825 */ /* 0x001fca00078e0202 */
[----:B------:R2:W-:Y:S01]  /*0c00*/  STG.E desc[UR4][R2.64], R5 ;  /* 0x0000000502007986 */ /* 0x0005e2000c101904 */
[----:B-1----:R-:W-:Y:S01]  /*0c10*/  LEA R15, R0, R15, 0xa ;  /* 0x0000000f000f7211 */ /* 0x002fe200078e50ff */
[----:B------:R-:W-:Y:S06]  /*0c20*/  BAR.SYNC.DEFER_BLOCKING 0x0 ;  /* 0x0000000000007b1d */ /* 0x000fec0000010000 */
[----:B------:R-:W-:Y:S05]  /*0c30*/  BRA `(.L_x_7) ;  /* 0xfffffff400507947 */ /* 0x000fea000383ffff */
        .weak           $__internal_0_$__cuda_sm3x_div_rn_noftz_f32_slowpath
        .type           $__internal_0_$__cuda_sm3x_div_rn_noftz_f32_slowpath,@function
        .size           $__internal_0_$__cuda_sm3x_div_rn_noftz_f32_slowpath,(.L_x_60 - $__internal_0_$__cuda_sm3x_div_rn_noftz_f32_slowpath)
$__internal_0_$__cuda_sm3x_div_rn_noftz_f32_slowpath:
[----:B------:R-:W-:Y:S01]  /*0c40*/  SHF.R.U32.HI R4, RZ, 0x17, R17 ;  /* 0x00000017ff047819 */ /* 0x000fe20000011611 */
[----:B------:R-:W-:Y:S01]  /*0c50*/  BSSY.RECONVERGENT B1, `(.L_x_8) ;  /* 0x0000064000017945 */ /* 0x000fe20003800200 */
[----:B------:R-:W-:Y:S01]  /*0c60*/  SHF.R.U32.HI R0, RZ, 0x17, R3 ;  /* 0x00000017ff007819 */ /* 0x000fe20000011603 */
[----:B------:R-:W-:Y:S01]  /*0c70*/  IMAD.MOV.U32 R6, RZ, RZ, R17 ;  /* 0x000000ffff067224 */ /* 0x000fe200078e0011 */
[----:B------:R-:W-:Y:S02]  /*0c80*/  LOP3.LUT R4, R4, 0xff, RZ, 0xc0, !PT ;  /* 0x000000ff04047812 */ /* 0x000fe400078ec0ff */
[----:B------:R-:W-:-:S03]  /*0c90*/  LOP3.LUT R21, R0, 0xff, RZ, 0xc0, !PT ;  /* 0x000000ff00157812 */ /* 0x000fc600078ec0ff */
[----:B------:R-:W-:Y:S01]  /*0ca0*/  VIADD R7, R4, 0xffffffff ;  /* 0xffffffff04077836 */ /* 0x000fe20000000000 */
[----:B------:R-:W-:-:S04]  /*0cb0*/  IADD3 R8, PT, PT, R21, -0x1, RZ ;  /* 0xffffffff15087810 */ /* 0x000fc80007ffe0ff */
[----:B------:R-:W-:-:S04]  /*0cc0*/  ISETP.GT.U32.AND P0, PT, R7, 0xfd, PT ;  /* 0x000000fd0700780c */ /* 0x000fc80003f04070 */
[----:B------:R-:W-:-:S13]  /*0cd0*/  ISETP.GT.U32.OR P0, PT, R8, 0xfd, P0 ;  /* 0x000000fd0800780c */ /* 0x000fda0000704470 */
[----:B------:R-:W-:Y:S01]  /*0ce0*/  @!P0 MOV R5, RZ ;  /* 0x000000ff00058202 */ /* 0x000fe20000000f00 */
[----:B------:R-:W-:Y:S06]  /*0cf0*/  @!P0 BRA `(.L_x_9) ;  /* 0x0000000000608947 */ /* 0x000fec0003800000 */
[----:B------:R-:W-:Y:S01]  /*0d00*/  FSETP.GTU.FTZ.AND P0, PT, |R3|, +INF , PT ;  /* 0x7f8000000300780b */ /* 0x000fe20003f1c200 */
[----:B------:R-:W-:Y:S01]  /*0d10*/  IMAD.MOV.U32 R0, RZ, RZ, R17 ;  /* 0x000000ffff007224 */ /* 0x000fe200078e0011 */
[----:B------:R-:W-:-:S04]  /*0d20*/  FSETP.GTU.FTZ.AND P1, PT, |R17|, +INF , PT ;  /* 0x7f8000001100780b */ /* 0x000fc80003f3c200 */
[----:B------:R-:W-:-:S13]  /*0d30*/  PLOP3.LUT P0, PT, P0, P1, PT, 0xf8, 0x8f ;  /* 0x00000000008f781c */ /* 0x000fda0000703f70 */
[----:B------:R-:W-:Y:S05]  /*0d40*/  @P0 BRA `(.L_x_10) ;  /* 0x00000004004c0947 */ /* 0x000fea0003800000 */
[----:B------:R-:W-:-:S13]  /*0d50*/  LOP3.LUT P0, RZ, R6, 0x7fffffff, R3, 0xc8, !PT ;  /* 0x7fffffff06ff7812 */ /* 0x000fda000780c803 */
[----:B------:R-:W-:Y:S05]  /*0d60*/  @!P0 BRA `(.L_x_11) ;  /* 0x00000004003c8947 */ /* 0x000fea0003800000 */
[C---:B------:R-:W-:Y:S02]  /*0d70*/  FSETP.NEU.FTZ.AND P1, PT, |R3|.reuse, +INF , PT ;  /* 0x7f8000000300780b */ /* 0x040fe40003f3d200 */
[----:B------:R-:W-:Y:S02]  /*0d80*/  FSETP.NEU.FTZ.AND P0, PT, |R0|, +INF , PT ;  /* 0x7f8000000000780b */ /* 0x000fe40003f1d200 */
[----:B------:R-:W-:-:S11]  /*0d90*/  FSETP.NEU.FTZ.AND P2, PT, |R3|, +INF , PT ;  /* 0x7f8000000300780b */ /* 0x000fd60003f5d200 */
[----:B------:R-:W-:Y:S05]  /*0da0*/  @!P0 BRA !P1, `(.L_x_11) ;  /* 0x00000004002c8947 */ /* 0x000fea0004800000 */
[----:B------:R-:W-:-:S04]  /*0db0*/  LOP3.LUT P1, RZ, R3, 0x7fffffff, RZ, 0xc0, !PT ;  /* 0x7fffffff03ff7812 */ /* 0x000fc8000782c0ff */
[----:B------:R-:W-:-:S13]  /*0dc0*/  PLOP3.LUT P0, PT, P0, P1, PT, 0x2f, 0xf2 ;  /* 0x0000000000f2781c */ /* 0x000fda0000702577 */
[----:B------:R-:W-:Y:S05]  /*0dd0*/  @P0 BRA `(.L_x_12) ;  /* 0x0000000400180947 */ /* 0x000fea0003800000 */
[----:B------:R-:W-:-:S04]  /*0de0*/  LOP3.LUT P0, RZ, R6, 0x7fffffff, RZ, 0xc0, !PT ;  /* 0x7fffffff06ff7812 */ /* 0x000fc8000780c0ff */
[----:B------:R-:W-:-:S13]  /*0df0*/  PLOP3.LUT P0, PT, P2, P0, PT, 0x2f, 0xf2 ;  /* 0x0000000000f2781c */ /* 0x000fda0001700577 */
[----:B------:R-:W-:Y:S05]  /*0e00*/  @P0 BRA `(.L_x_13) ;  /* 0x0000000400000947 */ /* 0x000fea0003800000 */
[----:B------:R-:W-:Y:S02]  /*0e10*/  ISETP.GE.AND P0, PT, R8, RZ, PT ;  /* 0x000000ff0800720c */ /* 0x000fe40003f06270 */
[----:B------:R-:W-:-:S11]  /*0e20*/  ISETP.GE.AND P1, PT, R7, RZ, PT ;  /* 0x000000ff0700720c */ /* 0x000fd60003f26270 */
[----:B------:R-:W-:Y:S01]  /*0e30*/  @P0 MOV R5, RZ ;  /* 0x000000ff00050202 */ /* 0x000fe20000000f00 */
[----:B------:R-:W-:Y:S02]  /*0e40*/  @!P0 IMAD.MOV.U32 R5, RZ, RZ, -0x40 ;  /* 0xffffffc0ff058424 */ /* 0x000fe400078e00ff */
[----:B------:R-:W-:Y:S01]  /*0e50*/  @!P0 FFMA R3, R3, 1.84467440737095516160e+19, RZ ;  /* 0x5f80000003038823 */ /* 0x000fe200000000ff */
[----:B------:R-:W-:Y:S02]  /*0e60*/  @!P1 FFMA R6, R0, 1.84467440737095516160e+19, RZ ;  /* 0x5f80000000069823 */ /* 0x000fe400000000ff */
[----:B------:R-:W-:-:S07]  /*0e70*/  @!P1 IADD3 R5, PT, PT, R5, 0x40, RZ ;  /* 0x0000004005059810 */ /* 0x000fce0007ffe0ff */
.L_x_9:
[----:B------:R-:W-:Y:S01]  /*0e80*/  LEA R7, R4, 0xc0800000, 0x17 ;  /* 0xc080000004077811 */ /* 0x000fe200078eb8ff */
[----:B------:R-:W-:Y:S04]  /*0e90*/  BSSY.RECONVERGENT B2, `(.L_x_14) ;  /* 0x0000036000027945 */ /* 0x000fe80003800200 */
[----:B------:R-:W-:Y:S01]  /*0ea0*/  IMAD.IADD R8, R6, 0x1, -R7 ;  /* 0x0000000106087824 */ /* 0x000fe200078e0a07 */
[----:B------:R-:W-:-:S03]  /*0eb0*/  IADD3 R7, PT, PT, R21, -0x7f, RZ ;  /* 0xffffff8115077810 */ /* 0x000fc60007ffe0ff */
[----:B------:R0:W1:Y:S01]  /*0ec0*/  MUFU.RCP R6, R8 ;  /* 0x0000000800067308 */ /* 0x0000620000001000 */
[----:B------:R-:W-:Y:S01]  /*0ed0*/  FADD.FTZ R9, -R8, -RZ ;  /* 0x800000ff08097221 */ /* 0x000fe20000010100 */
[C---:B------:R-:W-:Y:S01]  /*0ee0*/  IMAD R0, R7.reuse, -0x800000, R3 ;  /* 0xff80000007007824 */ /* 0x040fe200078e0203 */
[----:B0-----:R-:W-:-:S05]  /*0ef0*/  IADD3 R8, PT, PT, R7, 0x7f, -R4 ;  /* 0x0000007f07087810 */ /* 0x001fca0007ffe804 */
[----:B------:R-:W-:Y:S02]  /*0f00*/  IMAD.IADD R5, R8, 0x1, R5 ;  /* 0x0000000108057824 */ /* 0x000fe400078e0205 */
[----:B-1----:R-:W-:-:S04]  /*0f10*/  FFMA R21, R6, R9, 1 ;  /* 0x3f80000006157423 */ /* 0x002fc80000000009 */
[----:B------:R-:W-:-:S04]  /*0f20*/  FFMA R3, R6, R21, R6 ;  /* 0x0000001506037223 */ /* 0x000fc80000000006 */
[----:B------:R-:W-:-:S04]  /*0f30*/  FFMA R6, R0, R3, RZ ;  /* 0x0000000300067223 */ /* 0x000fc800000000ff */
[----:B------:R-:W-:-:S04]  /*0f40*/  FFMA R21, R9, R6, R0 ;  /* 0x0000000609157223 */ /* 0x000fc80000000000 */
[----:B------:R-:W-:-:S04]  /*0f50*/  FFMA R6, R3, R21, R6 ;  /* 0x0000001503067223 */ /* 0x000fc80000000006 */
[----:B------:R-:W-:-:S04]  /*0f60*/  FFMA R9, R9, R6, R0 ;  /* 0x0000000609097223 */ /* 0x000fc80000000000 */
[----:B------:R-:W-:-:S05]  /*0f70*/  FFMA R0, R3, R9, R6 ;  /* 0x0000000903007223 */ /* 0x000fca0000000006 */
[----:B------:R-:W-:-:S04]  /*0f80*/  SHF.R.U32.HI R4, RZ, 0x17, R0 ;  /* 0x00000017ff047819 */ /* 0x000fc80000011600 */
[----:B------:R-:W-:-:S04]  /*0f90*/  LOP3.LUT R4, R4, 0xff, RZ, 0xc0, !PT ;  /* 0x000000ff04047812 */ /* 0x000fc800078ec0ff */
[----:B------:R-:W-:-:S05]  /*0fa0*/  IADD3 R7, PT, PT, R4, R5, RZ ;  /* 0x0000000504077210 */ /* 0x000fca0007ffe0ff */
[----:B------:R-:W-:-:S05]  /*0fb0*/  VIADD R4, R7, 0xffffffff ;  /* 0xffffffff07047836 */ /* 0x000fca0000000000 */
[----:B------:R-:W-:-:S13]  /*0fc0*/  ISETP.GE.U32.AND P0, PT, R4, 0xfe, PT ;  /* 0x000000fe0400780c */ /* 0x000fda0003f06070 */
[----:B------:R-:W-:Y:S05]  /*0fd0*/  @!P0 BRA `(.L_x_15) ;  /* 0x0000000000808947 */ /* 0x000fea0003800000 */
[----:B------:R-:W-:-:S13]  /*0fe0*/  ISETP.GT.AND P0, PT, R7, 0xfe, PT ;  /* 0x000000fe0700780c */ /* 0x000fda0003f04270 */
[----:B------:R-:W-:Y:S05]  /*0ff0*/  @P0 BRA `(.L_x_16) ;  /* 0x00000000006c0947 */ /* 0x000fea0003800000 */
[----:B------:R-:W-:-:S13]  /*1000*/  ISETP.GE.AND P0, PT, R7, 0x1, PT ;  /* 0x000000010700780c */ /* 0x000fda0003f06270 */
[----:B------:R-:W-:Y:S05]  /*1010*/  @P0 BRA `(.L_x_17) ;  /* 0x0000000000740947 */ /* 0x000fea0003800000 */
[----:B------:R-:W-:Y:S02]  /*1020*/  ISETP.GE.AND P0, PT, R7, -0x18, PT ;  /* 0xffffffe80700780c */ /* 0x000fe40003f06270 */
[----:B------:R-:W-:-:S11]  /*1030*/  LOP3.LUT R0, R0, 0x80000000, RZ, 0xc0, !PT ;  /* 0x8000000000007812 */ /* 0x000fd600078ec0ff */
[----:B------:R-:W-:Y:S05]  /*1040*/  @!P0 BRA `(.L_x_17) ;  /* 0x0000000000688947 */ /* 0x000fea0003800000 */
[-CC-:B------:R-:W-:Y:S01]  /*1050*/  FFMA.RZ R4, R3, R9.reuse, R6.reuse ;  /* 0x0000000903047223 */ /* 0x180fe2000000c006 */
[C---:B------:R-:W-:Y:S02]  /*1060*/  ISETP.NE.AND P2, PT, R7.reuse, RZ, PT ;  /* 0x000000ff0700720c */ /* 0x040fe40003f45270 */
[----:B------:R-:W-:Y:S02]  /*1070*/  ISETP.NE.AND P1, PT, R7, RZ, PT ;  /* 0x000000ff0700720c */ /* 0x000fe40003f25270 */
[----:B------:R-:W-:Y:S01]  /*1080*/  LOP3.LUT R5, R4, 0x7fffff, RZ, 0xc0, !PT ;  /* 0x007fffff04057812 */ /* 0x000fe200078ec0ff */
[CCC-:B------:R-:W-:Y:S01]  /*1090*/  FFMA.RP R4, R3.reuse, R9.reuse, R6.reuse ;  /* 0x0000000903047223 */ /* 0x1c0fe20000008006 */
[----:B------:R-:W-:Y:S01]  /*10a0*/  FFMA.RM R3, R3, R9, R6 ;  /* 0x0000000903037223 */ /* 0x000fe20000004006 */
[----:B------:R-:W-:Y:S01]  /*10b0*/  IADD3 R6, PT, PT, R7, 0x20, RZ ;  /* 0x0000002007067810 */ /* 0x000fe20007ffe0ff */
[----:B------:R-:W-:Y:S01]  /*10c0*/  IMAD.MOV R7, RZ, RZ, -R7 ;  /* 0x000000ffff077224 */ /* 0x000fe200078e0a07 */
[----:B------:R-:W-:-:S02]  /*10d0*/  LOP3.LUT R5, R5, 0x800000, RZ, 0xfc, !PT ;  /* 0x0080000005057812 */ /* 0x000fc400078efcff */
[----:B------:R-:W-:Y:S02]  /*10e0*/  FSETP.NEU.FTZ.AND P0, PT, R4, R3, PT ;  /* 0x000000030400720b */ /* 0x000fe40003f1d000 */
[----:B------:R-:W-:Y:S02]  /*10f0*/  SHF.L.U32 R6, R5, R6, RZ ;  /* 0x0000000605067219 */ /* 0x000fe400000006ff */
[----:B------:R-:W-:Y:S02]  /*1100*/  SEL R4, R7, RZ, P2 ;  /* 0x000000ff07047207 */ /* 0x000fe40001000000 */
[----:B------:R-:W-:Y:S02]  /*1110*/  ISETP.NE.AND P1, PT, R6, RZ, P1 ;  /* 0x000000ff0600720c */ /* 0x000fe40000f25270 */
[----:B------:R-:W-:Y:S02]  /*1120*/  SHF.R.U32.HI R4, RZ, R4, R5 ;  /* 0x00000004ff047219 */ /* 0x000fe40000011605 */
[----:B------:R-:W-:-:S02]  /*1130*/  PLOP3.LUT P0, PT, P0, P1, PT, 0xf8, 0x8f ;  /* 0x00000000008f781c */ /* 0x000fc40000703f70 */
[----:B------:R-:W-:Y:S02]  /*1140*/  SHF.R.U32.HI R6, RZ, 0x1, R4 ;  /* 0x00000001ff067819 */ /* 0x000fe40000011604 */
[----:B------:R-:W-:-:S04]  /*1150*/  SEL R3, RZ, 0x1, !P0 ;  /* 0x00000001ff037807 */ /* 0x000fc80004000000 */
[----:B------:R-:W-:-:S04]  /*1160*/  LOP3.LUT R3, R3, 0x1, R6, 0xf8, !PT ;  /* 0x0000000103037812 */ /* 0x000fc800078ef806 */
[----:B------:R-:W-:-:S04]  /*1170*/  LOP3.LUT R3, R3, R4, RZ, 0xc0, !PT ;  /* 0x0000000403037212 */ /* 0x000fc800078ec0ff */
[----:B------:R-:W-:-:S04]  /*1180*/  IADD3 R3, PT, PT, R6, R3, RZ ;  /* 0x0000000306037210 */ /* 0x000fc80007ffe0ff */
[----:B------:R-:W-:Y:S01]  /*1190*/  LOP3.LUT R0, R3, R0, RZ, 0xfc, !PT ;  /* 0x0000000003007212 */ /* 0x000fe200078efcff */
[----:B------:R-:W-:Y:S06]  /*11a0*/  BRA `(.L_x_17) ;  /* 0x0000000000107947 */ /* 0x000fec0003800000 */
.L_x_16:
[----:B------:R-:W-:-:S04]  /*11b0*/  LOP3.LUT R0, R0, 0x80000000, RZ, 0xc0, !PT ;  /* 0x8000000000007812 */ /* 0x000fc800078ec0ff */
[----:B------:R-:W-:Y:S01]  /*11c0*/  LOP3.LUT R0, R0, 0x7f800000, RZ, 0xfc, !PT ;  /* 0x7f80000000007812 */ /* 0x000fe200078efcff */
[----:B------:R-:W-:Y:S06]  /*11d0*/  BRA `(.L_x_17) ;  /* 0x0000000000047947 */ /* 0x000fec0003800000 */
.L_x_15:
[----:B------:R-:W-:-:S07]  /*11e0*/  IMAD R0, R5, 0x800000, R0 ;  /* 0x0080000005007824 */ /* 0x000fce00078e0200 */
.L_x_17:
[----:B------:R-:W-:Y:S05]  /*11f0*/  BSYNC.RECONVERGENT B2 ;  /* 0x0000000000027941 */ /* 0x000fea0003800200 */
.L_x_14:
[----:B------:R-:W-:Y:S05]  /*1200*/  BRA `(.L_x_18) ;  /* 0x0000000000207947 */ /* 0x000fea0003800000 */
.L_x_13:
[----:B------:R-:W-:-:S04]  /*1210*/  LOP3.LUT R0, R6, 0x80000000, R3, 0x48, !PT ;  /* 0x8000000006007812 */ /* 0x000fc800078e4803 */
[----:B------:R-:W-:Y:S01]  /*1220*/  LOP3.LUT R0, R0, 0x7f800000, RZ, 0xfc, !PT ;  /* 0x7f80000000007812 */ /* 0x000fe200078efcff */
[----:B------:R-:W-:Y:S06]  /*1230*/  BRA `(.L_x_18) ;  /* 0x0000000000147947 */ /* 0x000fec0003800000 */
.L_x_12:
[----:B------:R-:W-:Y:S01]  /*1240*/  LOP3.LUT R0, R6, 0x80000000, R3, 0x48, !PT ;  /* 0x8000000006007812 */ /* 0x000fe200078e4803 */
[----:B------:R-:W-:Y:S06]  /*1250*/  BRA `(.L_x_18) ;  /* 0x00000000000c7947 */ /* 0x000fec0003800000 */
.L_x_11:
[----:B------:R-:W0:Y:S01]  /*1260*/  MUFU.RSQ R0, -QNAN ;  /* 0xffc0000000007908 */ /* 0x000e220000001400 */
[----:B------:R-:W-:Y:S05]  /*1270*/  BRA `(.L_x_18) ;  /* 0x0000000000047947 */ /* 0x000fea0003800000 */
.L_x_10:
[----:B------:R-:W-:-:S07]  /*1280*/  FADD.FTZ R0, R3, R0 ;  /* 0x0000000003007221 */ /* 0x000fce0000010000 */
.L_x_18:
[----:B------:R-:W-:Y:S05]  /*1290*/  BSYNC.RECONVERGENT B1 ;  /* 0x0000000000017941 */ /* 0x000fea0003800200 */
.L_x_8:
[----:B------:R-:W-:-:S04]  /*12a0*/  HFMA2 R3, -RZ, RZ, 0, 0 ;  /* 0x00000000ff037431 */ /* 0x000fc800000001ff */
[----:B0-----:R-:W-:Y:S05]  /*12b0*/  RET.REL.NODEC R2 `(_Z28calcWithGPU_filter_shared_bdPfPKfii) ;  /* 0xffffffec02507950 */ /* 0x001fea0003c3ffff */
.L_x_19:
[----:B------:R-:W-:-:S00]  /*12c0*/  BRA `(.L_x_19) ;  /* 0xfffffffc00fc7947 */ /* 0x000fc0000383ffff */
[----:B------:R-:W-:-:S00]  /*12d0*/  NOP ;  /* 0x0000000000007918 */ /* 0x000fc00000000000 */
        /* <DEDUP_REMOVED lines=10> */
.L_x_60:


//--------------------- .text._Z25calcWithGPU_filter_sharedPfPKfii --------------------------
	.section	.text._Z25calcWithGPU_filter_sharedPfPKfii,"ax",@progbits
	.align	128
        .global         _Z25calcWithGPU_filter_sharedPfPKfii
        .type           _Z25calcWithGPU_filter_sharedPfPKfii,@function
        .size           _Z25calcWithGPU_filter_sharedPfPKfii,(.L_x_61 - _Z25calcWithGPU_filter_sharedPfPKfii)
        .other          _Z25calcWithGPU_filter_sharedPfPKfii,@"STO_CUDA_ENTRY STV_DEFAULT"
_Z25calcWithGPU_filter_sharedPfPKfii:
.text._Z25calcWithGPU_filter_sharedPfPKfii:
[----:B------:R-:W-:Y:S08]  /*0000*/  LDC R1, c[0x0][0x37c] ;  /* 0x0000df00ff017b82 */ /* 0x000ff00000000800 */
[----:B------:R-:W0:Y:S01]  /*0010*/  LDC.64 R2, c[0x0][0x390] ;  /* 0x0000e400ff027b82 */ /* 0x000e220000000a00 */
[----:B------:R-:W1:Y:S01]  /*0020*/  S2R R0, SR_TID.X ;  /* 0x0000000000007919 */ /* 0x000e620000002100 */
[----:B------:R-:W2:Y:S06]  /*0030*/  LDCU.64 UR6, c[0x0][0x358] ;  /* 0x00006b00ff0677ac */ /* 0x000eac0008000a00 */
[----:B------:R-:W1:Y:S01]  /*0040*/  S2UR UR4, SR_CTAID.X ;  /* 0x00000000000479c3 */ /* 0x000e620000002500 */
[----:B0-----:R-:W-:-:S04]  /*0050*/  IABS R4, R2 ;  /* 0x0000000200047213 */ /* 0x001fc80000000000 */
[----:B------:R-:W0:Y:S01]  /*0060*/  I2F.RP R11, R4 ;  /* 0x00000004000b7306 */ /* 0x000e220000209400 */
[----:B-1----:R-:W-:-:S05]  /*0070*/  IMAD R5, R3, UR4, R0 ;  /* 0x0000000403057c24 */ /* 0x002fca000f8e0200 */
[CCC-:B------:R-:W-:Y:S02]  /*0080*/  IADD3 R8, PT, PT, R5.reuse, R2.reuse, -R3.reuse ;  /* 0x0000000205087210 */ /* 0x1c0fe40007ffe803 */
[----:B------:R-:W-:Y:S02]  /*0090*/  IADD3 R10, PT, PT, R5, R2, RZ ;  /* 0x00000002050a7210 */ /* 0x000fe40007ffe0ff */
[----:B------:R-:W-:Y:S01]  /*00a0*/  IABS R12, R8 ;  /* 0x00000008000c7213 */ /* 0x000fe20000000000 */
[----:B0-----:R-:W0:Y:S01]  /*00b0*/  MUFU.RCP R11, R11 ;  /* 0x0000000b000b7308 */ /* 0x001e220000001000 */
[----:B------:R-:W-:Y:S01]  /*00c0*/  IABS R15, R10 ;  /* 0x0000000a000f7213 */ /* 0x000fe20000000000 */
[----:B------:R-:W-:-:S05]  /*00d0*/  IMAD.IADD R9, R10, 0x1, R3 ;  /* 0x000000010a097824 */ /* 0x000fca00078e0203 */
[----:B------:R-:W-:Y:S01]  /*00e0*/  IABS R17, R9 ;  /* 0x0000000900117213 */ /* 0x000fe20000000000 */
[----:B0-----:R-:W-:-:S04]  /*00f0*/  VIADD R6, R11, 0xffffffe ;  /* 0x0ffffffe0b067836 */ /* 0x001fc80000000000 */
[----:B------:R0:W1:Y:S02]  /*0100*/  F2I.FTZ.U32.TRUNC.NTZ R7, R6 ;  /* 0x0000000600077305 */ /* 0x000064000021f000 */
[----:B0-----:R-:W-:Y:S02]  /*0110*/  IMAD.MOV.U32 R6, RZ, RZ, RZ ;  /* 0x000000ffff067224 */ /* 0x001fe400078e00ff */
[----:B-1----:R-:W-:-:S04]  /*0120*/  IMAD.MOV R13, RZ, RZ, -R7 ;  /* 0x000000ffff0d7224 */ /* 0x002fc800078e0a07 */
[----:B------:R-:W-:Y:S01]  /*0130*/  IMAD R11, R13, R4, RZ ;  /* 0x000000040d0b7224 */ /* 0x000fe200078e02ff */
[----:B------:R-:W-:-:S03]  /*0140*/  MOV R13, R12 ;  /* 0x0000000c000d7202 */ /* 0x000fc60000000f00 */
[----:B------:R-:W-:-:S06]  /*0150*/  IMAD.HI.U32 R6, R7, R11, R6 ;  /* 0x0000000b07067227 */ /* 0x000fcc00078e0006 */
[----:B------:R-:W-:-:S04]  /*0160*/  IMAD.HI.U32 R7, R6, R13, RZ ;  /* 0x0000000d06077227 */ /* 0x000fc800078e00ff */
[----:B------:R-:W-:-:S04]  /*0170*/  IMAD.HI.U32 R11, R6, R15, RZ ;  /* 0x0000000f060b7227 */ /* 0x000fc800078e00ff */
[----:B------:R-:W-:-:S04]  /*0180*/  IMAD.HI.U32 R6, R6, R17, RZ ;  /* 0x0000001106067227 */ /* 0x000fc800078e00ff */
[----:B------:R-:W-:Y:S01]  /*0190*/  IMAD.MOV R7, RZ, RZ, -R7 ;  /* 0x000000ffff077224 */ /* 0x000fe200078e0a07 */
[----:B------:R-:W-:Y:S01]  /*01a0*/  IADD3 R6, PT, PT, -R6, RZ, RZ ;  /* 0x000000ff06067210 */ /* 0x000fe20007ffe1ff */
[----:B------:R-:W-:Y:S02]  /*01b0*/  IMAD.MOV R12, RZ, RZ, -R11 ;  /* 0x000000ffff0c7224 */ /* 0x000fe400078e0a0b */
[C---:B------:R-:W-:Y:S02]  /*01c0*/  IMAD R11, R4.reuse, R7, R13 ;  /* 0x00000007040b7224 */ /* 0x040fe400078e020d */
[C---:B------:R-:W-:Y:S02]  /*01d0*/  IMAD R13, R4.reuse, R12, R15 ;  /* 0x0000000c040d7224 */ /* 0x040fe400078e020f */
[C---:B------:R-:W-:Y:S01]  /*01e0*/  IMAD R15, R4.reuse, R6, R17 ;  /* 0x00000006040f7224 */ /* 0x040fe200078e0211 */
[C---:B------:R-:W-:Y:S01]  /*01f0*/  ISETP.GT.U32.AND P0, PT, R4.reuse, R11, PT ;  /* 0x0000000b0400720c */ /* 0x040fe20003f04070 */
[----:B------:R-:W0:Y:S01]  /*0200*/  LDC.64 R6, c[0x0][0x388] ;  /* 0x0000e200ff067b82 */ /* 0x000e220000000a00 */
[----:B------:R-:W-:-:S02]  /*0210*/  ISETP.GT.U32.AND P1, PT, R4, R13, PT ;  /* 0x0000000d0400720c */ /* 0x000fc40003f24070 */
[----:B------:R-:W-:-:S09]  /*0220*/  ISETP.GT.U32.AND P2, PT, R4, R15, PT ;  /* 0x0000000f0400720c */ /* 0x000fd20003f44070 */
[--C-:B------:R-:W-:Y:S01]  /*0230*/  @!P0 IMAD.IADD R11, R11, 0x1, -R4.reuse ;  /* 0x000000010b0b8824 */ /* 0x100fe200078e0a04 */
[----:B------:R-:W-:Y:S01]  /*0240*/  ISETP.GE.AND P0, PT, R8, RZ, PT ;  /* 0x000000ff0800720c */ /* 0x000fe20003f06270 */
[----:B------:R-:W-:Y:S01]  /*0250*/  @!P1 IMAD.IADD R13, R13, 0x1, -R4 ;  /* 0x000000010d0d9824 */ /* 0x000fe200078e0a04 */
[----:B------:R-:W-:Y:S02]  /*0260*/  ISETP.GE.AND P1, PT, R10, RZ, PT ;  /* 0x000000ff0a00720c */ /* 0x000fe40003f26270 */
[----:B------:R-:W-:Y:S02]  /*0270*/  @!P2 IADD3 R15, PT, PT, R15, -R4, RZ ;  /* 0x800000040f0fa210 */ /* 0x000fe40007ffe0ff */
[C---:B------:R-:W-:Y:S02]  /*0280*/  ISETP.GT.U32.AND P3, PT, R4.reuse, R11, PT ;  /* 0x0000000b0400720c */ /* 0x040fe40003f64070 */
[C---:B------:R-:W-:Y:S02]  /*0290*/  ISETP.GT.U32.AND P4, PT, R4.reuse, R13, PT ;  /* 0x0000000d0400720c */ /* 0x040fe40003f84070 */
[----:B------:R-:W-:-:S02]  /*02a0*/  ISETP.GT.U32.AND P5, PT, R4, R15, PT ;  /* 0x0000000f0400720c */ /* 0x000fc40003fa4070 */
[----:B------:R-:W-:-:S07]  /*02b0*/  ISETP.GE.AND P2, PT, R9, RZ, PT ;  /* 0x000000ff0900720c */ /* 0x000fce0003f46270 */
[--C-:B------:R-:W-:Y:S01]  /*02c0*/  @!P3 IMAD.IADD R11, R11, 0x1, -R4.reuse ;  /* 0x000000010b0bb824 */ /* 0x100fe200078e0a04 */
[----:B------:R-:W-:Y:S01]  /*02d0*/  ISETP.NE.AND P3, PT, R2, RZ, PT ;  /* 0x000000ff0200720c */ /* 0x000fe20003f65270 */
[----:B------:R-:W-:Y:S02]  /*02e0*/  @!P4 IMAD.IADD R13, R13, 0x1, -R4 ;  /* 0x000000010d0dc824 */ /* 0x000fe400078e0a04 */
[----:B------:R-:W-:Y:S01]  /*02f0*/  @!P5 IADD3 R15, PT, PT, R15, -R4, RZ ;  /* 0x800000040f0fd210 */ /* 0x000fe20007ffe0ff */
[----:B------:R-:W-:Y:S01]  /*0300*/  @!P0 IMAD.MOV R11, RZ, RZ, -R11 ;  /* 0x000000ffff0b8224 */ /* 0x000fe200078e0a0b */
[----:B------:R-:W-:Y:S01]  /*0310*/  LOP3.LUT R4, RZ, R2, RZ, 0x33, !PT ;  /* 0x00000002ff047212 */ /* 0x000fe200078e33ff */
[----:B------:R-:W-:Y:S01]  /*0320*/  @!P1 IMAD.MOV R13, RZ, RZ, -R13 ;  /* 0x000000ffff0d9224 */ /* 0x000fe200078e0a0d */
[----:B------:R-:W-:Y:S02]  /*0330*/  @!P2 IADD3 R15, PT, PT, -R15, RZ, RZ ;  /* 0x000000ff0f0fa210 */ /* 0x000fe40007ffe1ff */
[----:B------:R-:W-:-:S02]  /*0340*/  SEL R9, R4, R11, !P3 ;  /* 0x0000000b04097207 */ /* 0x000fc40005800000 */
[C---:B------:R-:W-:Y:S02]  /*0350*/  SEL R11, R4.reuse, R13, !P3 ;  /* 0x0000000d040b7207 */ /* 0x040fe40005800000 */
[----:B------:R-:W-:Y:S01]  /*0360*/  SEL R15, R4, R15, !P3 ;  /* 0x0000000f040f7207 */ /* 0x000fe20005800000 */
[----:B0-----:R-:W-:-:S04]  /*0370*/  IMAD.WIDE R8, R9, 0x4, R6 ;  /* 0x0000000409087825 */ /* 0x001fc800078e0206 */
[--C-:B------:R-:W-:Y:S02]  /*0380*/  IMAD.WIDE R10, R11, 0x4, R6.reuse ;  /* 0x000000040b0a7825 */ /* 0x100fe400078e0206 */
[----:B--2---:R-:W2:Y:S02]  /*0390*/  LDG.E R9, desc[UR6][R8.64] ;  /* 0x0000000608097981 */ /* 0x004ea4000c1e1900 */
[----:B------:R-:W-:Y:S02]  /*03a0*/  IMAD.WIDE R6, R15, 0x4, R6 ;  /* 0x000000040f067825 */ /* 0x000fe400078e0206 */
[----:B------:R-:W3:Y:S04]  /*03b0*/  LDG.E R11, desc[UR6][R10.64] ;  /* 0x000000060a0b7981 */ /* 0x000ee8000c1e1900 */
[----:B------:R0:W4:Y:S01]  /*03c0*/  LDG.E R6, desc[UR6][R6.64] ;  /* 0x0000000606067981 */ /* 0x000122000c1e1900 */
[----:B------:R-:W1:Y:S01]  /*03d0*/  S2UR UR5, SR_CgaCtaId ;  /* 0x00000000000579c3 */ /* 0x000e620000008800 */
[----:B------:R-:W-:Y:S01]  /*03e0*/  UMOV UR4, 0x400 ;  /* 0x0000040000047882 */ /* 0x000fe20000000000 */
[----:B------:R-:W-:Y:S01]  /*03f0*/  IMAD.SHL.U32 R0, R0, 0x4, RZ ;  /* 0x0000000400007824 */ /* 0x000fe200078e00ff */
[----:B-1----:R-:W-:-:S06]  /*0400*/  ULEA UR4, UR5, UR4, 0x18 ;  /* 0x0000000405047291 */ /* 0x002fcc000f8ec0ff */
[----:B------:R-:W-:-:S05]  /*0410*/  VIADD R4, R0, UR4 ;  /* 0x0000000400047c36 */ /* 0x000fca0008000000 */
[----:B------:R-:W-:-:S05]  /*0420*/  LEA R4, R3, R4, 0x2 ;  /* 0x0000000403047211 */ /* 0x000fca00078e10ff */
[----:B------:R-:W-:Y:S01]  /*0430*/  IMAD R13, R3, 0x4, R4 ;  /* 0x00000004030d7824 */ /* 0x000fe200078e0204 */
[----:B------:R-:W-:Y:S01]  /*0440*/  ISETP.GE.AND P0, PT, R5, R2, PT ;  /* 0x000000020500720c */ /* 0x000fe20003f06270 */
[----:B0-----:R-:W-:Y:S01]  /*0450*/  IMAD.MOV R7, RZ, RZ, -R3 ;  /* 0x000000ffff077224 */ /* 0x001fe200078e0a03 */
[----:B--2---:R0:W-:Y:S04]  /*0460*/  STS [R0+UR4], R9 ;  /* 0x0000000900007988 */ /* 0x0041e80008000804 */
[----:B---3--:R0:W-:Y:S04]  /*0470*/  STS [R4], R11 ;  /* 0x0000000b04007388 */ /* 0x0081e80000000800 */
[----:B----4-:R0:W-:Y:S01]  /*0480*/  STS [R13], R6 ;  /* 0x000000060d007388 */ /* 0x0101e20000000800 */
[----:B------:R-:W-:Y:S06]  /*0490*/  BAR.SYNC.DEFER_BLOCKING 0x0 ;  /* 0x0000000000007b1d */ /* 0x000fec0000010000 */
[----:B------:R-:W-:Y:S05]  /*04a0*/  @P0 EXIT ;  /* 0x000000000000094d */ /* 0x000fea0003800000 */
[----:B------:R-:W-:Y:S01]  /*04b0*/  ISETP.GT.AND P0, PT, R7, R3, PT ;  /* 0x000000030700720c */ /* 0x000fe20003f04270 */
[----:B0-----:R-:W-:Y:S02]  /*04c0*/  HFMA2 R13, -RZ, RZ, 0, 0 ;  /* 0x00000000ff0d7431 */ /* 0x001fe400000001ff */
[----:B------:R-:W-:-:S10]  /*04d0*/  IMAD.SHL.U32 R2, R3, 0x2, RZ ;  /* 0x0000000203027824 */ /* 0x000fd400078e00ff */
[----:B------:R-:W-:Y:S05]  /*04e0*/  @P0 BRA `(.L_x_20) ;  /* 0x0000000400740947 */ /* 0x000fea0003800000 */
[----:B------:R-:W0:Y:S01]  /*04f0*/  LDCU.U16 UR5, c[0x0][0x394] ;  /* 0x00007280ff0577ac */ /* 0x000e220008000400 */
[C---:B------:R-:W-:Y:S01]  /*0500*/  ISETP.GE.U32.AND P0, PT, R2.reuse, 0xf, PT ;  /* 0x0000000f0200780c */ /* 0x040fe20003f06070 */
[----:B------:R-:W-:Y:S01]  /*0510*/  IMAD.MOV.U32 R13, RZ, RZ, RZ ;  /* 0x000000ffff0d7224 */ /* 0x000fe200078e00ff */
[C---:B------:R-:W-:Y:S02]  /*0520*/  LOP3.LUT R6, R2.reuse, 0xe, RZ, 0xc0, !PT ;  /* 0x0000000e02067812 */ /* 0x040fe400078ec0ff */
[----:B------:R-:W-:Y:S02]  /*0530*/  LOP3.LUT R8, R2, 0x6, RZ, 0xc0, !PT ;  /* 0x0000000602087812 */ /* 0x000fe400078ec0ff */
[----:B------:R-:W-:Y:S02]  /*0540*/  ISETP.GE.U32.AND P1, PT, R6, 0x7, PT ;  /* 0x000000070600780c */ /* 0x000fe40003f26070 */
[----:B------:R-:W-:Y:S01]  /*0550*/  ISETP.GE.U32.AND P2, PT, R8, 0x3, PT ;  /* 0x000000030800780c */ /* 0x000fe20003f46070 */
[----:B0-----:R-:W-:-:S04]  /*0560*/  USHF.L.U32 UR5, UR5, 0x1, URZ ;  /* 0x0000000105057899 */ /* 0x001fc800080006ff */
[----:B------:R-:W-:Y:S01]  /*0570*/  ULOP3.LUT UR5, UR5, 0x2, URZ, 0xe2, !UPT ;  /* 0x0000000205057892 */ /* 0x000fe2000f8ee2ff */
[----:B------:R-:W-:Y:S11]  /*0580*/  @!P0 BRA `(.L_x_21) ;  /* 0x0000000000ac8947 */ /* 0x000ff60003800000 */
[----:B------:R-:W-:Y:S01]  /*0590*/  IADD3 R6, PT, PT, R2, 0x1, RZ ;  /* 0x0000000102067810 */ /* 0x000fe20007ffe0ff */
[----:B------:R-:W-:Y:S02]  /*05a0*/  IMAD.U32 R9, RZ, RZ, UR4 ;  /* 0x00000004ff097e24 */ /* 0x000fe4000f8e00ff */
[----:B------:R-:W-:Y:S01]  /*05b0*/  IMAD.MOV.U32 R13, RZ, RZ, RZ ;  /* 0x000000ffff0d7224 */ /* 0x000fe200078e00ff */
[----:B------:R-:W-:Y:S02]  /*05c0*/  LOP3.LUT R8, R6, 0xfffffff0, RZ, 0xc0, !PT ;  /* 0xfffffff006087812 */ /* 0x000fe400078ec0ff */
[----:B------:R-:W-:Y:S02]  /*05d0*/  IADD3 R6, PT, PT, R0, 0x20, R9 ;  /* 0x0000002000067810 */ /* 0x000fe40007ffe009 */
[----:B------:R-:W-:-:S07]  /*05e0*/  IADD3 R8, PT, PT, -R8, RZ, RZ ;  /* 0x000000ff08087210 */ /* 0x000fce0007ffe1ff */
.L_x_22:
[----:B------:R-:W0:Y:S01]  /*05f0*/  LDS R12, [R6+-0x20] ;  /* 0xffffe000060c7984 */ /* 0x000e220000000800 */
[----:B------:R-:W-:Y:S02]  /*0600*/  VIADD R8, R8, 0x10 ;  /* 0x0000001008087836 */ /* 0x000fe40000000000 */
[----:B------:R-:W-:Y:S01]  /*0610*/  VIADD R7, R7, 0x10 ;  /* 0x0000001007077836 */ /* 0x000fe20000000000 */
        /* <DEDUP_REMOVED lines=24> */
[----:B-----5:R-:W-:-:S03]  /*07a0*/  IADD3 R6, PT, PT, R6, 0x40, RZ ;  /* 0x0000004006067810 */ /* 0x020fc60007ffe0ff */
        /* <DEDUP_REMOVED lines=9> */
.L_x_21:
[----:B------:R-:W-:Y:S05]  /*0840*/  @!P1 BRA `(.L_x_23) ;  /* 0x0000000000489947 */ /* 0x000fea0003800000 */
[C---:B------:R-:W-:Y:S02]  /*0850*/  IMAD R6, R7.reuse, 0x4, R4 ;  /* 0x0000000407067824 */ /* 0x040fe400078e0204 */
[----:B------:R-:W-:-:S03]  /*0860*/  VIADD R7, R7, 0x8 ;  /* 0x0000000807077836 */ /* 0x000fc60000000000 */
[----:B------:R-:W0:Y:S04]  /*0870*/  LDS R8, [R6] ;  /* 0x0000000006087984 */ /* 0x000e280000000800 */
[----:B------:R-:W1:Y:S04]  /*0880*/  LDS R9, [R6+0x4] ;  /* 0x0000040006097984 */ /* 0x000e680000000800 */
[----:B------:R-:W2:Y:S04]  /*0890*/  LDS R11, [R6+0x8] ;  /* 0x00000800060b7984 */ /* 0x000ea80000000800 */
[----:B------:R-:W3:Y:S04]  /*08a0*/  LDS R15, [R6+0xc] ;  /* 0x00000c00060f7984 */ /* 0x000ee80000000800 */
[----:B------:R-:W4:Y:S04]  /*08b0*/  LDS R17, [R6+0x10] ;  /* 0x0000100006117984 */ /* 0x000f280000000800 */
[----:B------:R-:W5:Y:S04]  /*08c0*/  LDS R19, [R6+0x14] ;  /* 0x0000140006137984 */ /* 0x000f680000000800 */
[----:B------:R-:W5:Y:S04]  /*08d0*/  LDS R21, [R6+0x18] ;  /* 0x0000180006157984 */ /* 0x000f680000000800 */
[----:B------:R-:W5:Y:S01]  /*08e0*/  LDS R23, [R6+0x1c] ;  /* 0x00001c0006177984 */ /* 0x000f620000000800 */
[----:B0-----:R-:W-:-:S04]  /*08f0*/  FADD R8, R13, R8 ;  /* 0x000000080d087221 */ /* 0x001fc80000000000 */
[----:B-1----:R-:W-:-:S04]  /*0900*/  FADD R8, R8, R9 ;  /* 0x0000000908087221 */ /* 0x002fc80000000000 */
[----:B--2---:R-:W-:-:S04]  /*0910*/  FADD R8, R8, R11 ;  /* 0x0000000b08087221 */ /* 0x004fc80000000000 */
[----:B---3--:R-:W-:-:S04]  /*0920*/  FADD R8, R8, R15 ;  /* 0x0000000f08087221 */ /* 0x008fc80000000000 */
[----:B----4-:R-:W-:-:S04]  /*0930*/  FADD R8, R8, R17 ;  /* 0x0000001108087221 */ /* 0x010fc80000000000 */
[----:B-----5:R-:W-:-:S04]  /*0940*/  FADD R8, R8, R19 ;  /* 0x0000001308087221 */ /* 0x020fc80000000000 */
[----:B------:R-:W-:-:S04]  /*0950*/  FADD R8, R8, R21 ;  /* 0x0000001508087221 */ /* 0x000fc80000000000 */
[----:B------:R-:W-:-:S07]  /*0960*/  FADD R13, R8, R23 ;  /* 0x00000017080d7221 */ /* 0x000fce0000000000 */
.L_x_23:
[----:B------:R-:W-:Y:S05]  /*0970*/  @!P2 BRA `(.L_x_24) ;  /* 0x000000000028a947 */ /* 0x000fea0003800000 */
[C---:B------:R-:W-:Y:S01]  /*0980*/  LEA R4, R7.reuse, R4, 0x2 ;  /* 0x0000000407047211 */ /* 0x040fe200078e10ff */
[----:B------:R-:W-:-:S04]  /*0990*/  VIADD R7, R7, 0x4 ;  /* 0x0000000407077836 */ /* 0x000fc80000000000 */
[----:B------:R-:W0:Y:S04]  /*09a0*/  LDS R6, [R4] ;  /* 0x0000000004067984 */ /* 0x000e280000000800 */
[----:B------:R-:W1:Y:S04]  /*09b0*/  LDS R9, [R4+0x4] ;  /* 0x0000040004097984 */ /* 0x000e680000000800 */
[----:B------:R-:W2:Y:S04]  /*09c0*/  LDS R11, [R4+0x8] ;  /* 0x00000800040b7984 */ /* 0x000ea80000000800 */
[----:B------:R-:W3:Y:S01]  /*09d0*/  LDS R15, [R4+0xc] ;  /* 0x00000c00040f7984 */ /* 0x000ee20000000800 */
[----:B0-----:R-:W-:-:S04]  /*09e0*/  FADD R6, R13, R6 ;  /* 0x000000060d067221 */ /* 0x001fc80000000000 */
[----:B-1----:R-:W-:-:S04]  /*09f0*/  FADD R6, R6, R9 ;  /* 0x0000000906067221 */ /* 0x002fc80000000000 */
[----:B--2---:R-:W-:-:S04]  /*0a00*/  FADD R6, R6, R11 ;  /* 0x0000000b06067221 */ /* 0x004fc80000000000 */
[----:B---3--:R-:W-:-:S07]  /*0a10*/  FADD R13, R6, R15 ;  /* 0x0000000f060d7221 */ /* 0x008fce0000000000 */
.L_x_24:
[----:B------:R-:W-:Y:S01]  /*0a20*/  IMAD R0, R7, 0x4, R0 ;  /* 0x0000000407007824 */ /* 0x000fe200078e0200 */
[----:B------:R-:W-:-:S04]  /*0a30*/  UIADD3 UR5, UPT, UPT, -UR5, URZ, URZ ;  /* 0x000000ff05057290 */ /* 0x000fc8000fffe1ff */
[----:B------:R-:W-:-:S05]  /*0a40*/  LEA R0, R3, R0, 0x2 ;  /* 0x0000000003007211 */ /* 0x000fca00078e10ff */
[----:B------:R-:W-:-:S07]  /*0a50*/  VIADD R0, R0, UR4 ;  /* 0x0000000400007c36 */ /* 0x000fce0008000000 */
.L_x_25:
[----:B------:R0:W1:Y:S01]  /*0a60*/  LDS R4, [R0] ;  /* 0x0000000000047984 */ /* 0x0000620000000800 */
[----:B------:R-:W-:-:S04]  /*0a70*/  UIADD3 UR5, UPT, UPT, UR5, 0x1, URZ ;  /* 0x0000000105057890 */ /* 0x000fc8000fffe0ff */
[----:B------:R-:W-:Y:S01]  /*0a80*/  UISETP.NE.AND UP0, UPT, UR5, 0x1, UPT ;  /* 0x000000010500788c */ /* 0x000fe2000bf05270 */
[----:B0-----:R-:W-:Y:S02]  /*0a90*/  VIADD R0, R0, 0x4 ;  /* 0x0000000400007836 */ /* 0x001fe40000000000 */
[----:B-1----:R-:W-:-:S06]  /*0aa0*/  FADD R13, R4, R13 ;  /* 0x0000000d040d7221 */ /* 0x002fcc0000000000 */
[----:B------:R-:W-:Y:S05]  /*0ab0*/  BRA.U UP0, `(.L_x_25) ;  /* 0xfffffffd00e87547 */ /* 0x000fea000b83ffff */
.L_x_20:
[----:B------:R-:W-:Y:S01]  /*0ac0*/  IADD3 R4, PT, PT, R2, 0x1, RZ ;  /* 0x0000000102047810 */ /* 0x000fe20007ffe0ff */
[----:B------:R-:W-:Y:S03]  /*0ad0*/  BSSY.RECONVERGENT B0, `(.L_x_26) ;  /* 0x000000e000007945 */ /* 0x000fe60003800200 */
[----:B------:R-:W-:-:S04]  /*0ae0*/  I2FP.F32.S32 R4, R4 ;  /* 0x0000000400047245 */ /* 0x000fc80000201400 */
[----:B------:R-:W0:Y:S08]  /*0af0*/  MUFU.RCP R3, R4 ;  /* 0x0000000400037308 */ /* 0x000e300000001000 */
[----:B------:R-:W1:Y:S01]  /*0b00*/  FCHK P0, R13, R4 ;  /* 0x000000040d007302 */ /* 0x000e620000000000 */
[----:B0-----:R-:W-:-:S04]  /*0b10*/  FFMA R0, -R4, R3, 1 ;  /* 0x3f80000004007423 */ /* 0x001fc80000000103 */
[----:B------:R-:W-:-:S04]  /*0b20*/  FFMA R0, R3, R0, R3 ;  /* 0x0000000003007223 */ /* 0x000fc80000000003 */
[----:B------:R-:W-:-:S04]  /*0b30*/  FFMA R3, R0, R13, RZ ;  /* 0x0000000d00037223 */ /* 0x000fc800000000ff */
[----:B------:R-:W-:-:S04]  /*0b40*/  FFMA R2, -R4, R3, R13 ;  /* 0x0000000304027223 */ /* 0x000fc8000000010d */
[----:B------:R-:W-:Y:S01]  /*0b50*/  FFMA R7, R0, R2, R3 ;  /* 0x0000000200077223 */ /* 0x000fe20000000003 */
[----:B-1----:R-:W-:Y:S06]  /*0b60*/  @!P0 BRA `(.L_x_27) ;  /* 0x0000000000108947 */ /* 0x002fec0003800000 */
[----:B------:R-:W-:Y:S01]  /*0b70*/  IMAD.MOV.U32 R3, RZ, RZ, R13 ;  /* 0x000000ffff037224 */ /* 0x000fe200078e000d */
[----:B------:R-:W-:-:S07]  /*0b80*/  MOV R2, 0xba0 ;  /* 0x00000ba000027802 */ /* 0x000fce0000000f00 */
[----:B------:R-:W-:Y:S05]  /*0b90*/  CALL.REL.NOINC `($__internal_1_$__cuda_sm3x_div_rn_noftz_f32_slowpath) ;  /* 0x0000000000187944 */ /* 0x000fea0003c00000 */
[----:B------:R-:W-:-:S07]  /*0ba0*/  IMAD.MOV.U32 R7, RZ, RZ, R0 ;  /* 0x000000ffff077224 */ /* 0x000fce00078e0000 */
.L_x_27:
[----:B------:R-:W-:Y:S05]  /*0bb0*/  BSYNC.RECONVERGENT B0 ;  /* 0x0000000000007941 */ /* 0x000fea0003800200 */
.L_x_26:
[----:B------:R-:W0:Y:S02]  /*0bc0*/  LDC.64 R2, c[0x0][0x380] ;  /* 0x0000e000ff027b82 */ /* 0x000e240000000a00 */
[----:B0-----:R-:W-:-:S05]  /*0bd0*/  IMAD.WIDE R2, R5, 0x4, R2 ;  /* 0x0000000405027825 */ /* 0x001fca00078e0202 */
[----:B------:R-:W-:Y:S01]  /*0be0*/  STG.E desc[UR6][R2.64], R7 ;  /* 0x0000000702007986 */ /* 0x000fe2000c101906 */
[----:B------:R-:W-:Y:S05]  /*0bf0*/  EXIT ;  /* 0x000000000000794d */ /* 0x000fea0003800000 */
        .weak           $__internal_1_$__cuda_sm3x_div_rn_noftz_f32_slowpath
        .type           $__internal_1_$__cuda_sm3x_div_rn_noftz_f32_slowpath,@function
        .size           $__internal_1_$__cuda_sm3x_div_rn_noftz_f32_slowpath,(.L_x_61 - $__internal_1_$__cuda_sm3x_div_rn_noftz_f32_slowpath)
$__internal_1_$__cuda_sm3x_div_rn_noftz_f32_slowpath:
[----:B------:R-:W-:Y:S01]  /*0c00*/  SHF.R.U32.HI R6, RZ, 0x17, R4 ;  /* 0x00000017ff067819 */ /* 0x000fe20000011604 */
[----:B------:R-:W-:Y:S01]  /*0c10*/  BSSY.RECONVERGENT B1, `(.L_x_28) ;  /* 0x0000063000017945 */ /* 0x000fe20003800200 */
[----:B------:R-:W-:Y:S02]  /*0c20*/  SHF.R.U32.HI R0, RZ, 0x17, R3 ;  /* 0x00000017ff007819 */ /* 0x000fe40000011603 */
[----:B------:R-:W-:Y:S02]  /*0c30*/  LOP3.LUT R6, R6, 0xff, RZ, 0xc0, !PT ;  /* 0x000000ff06067812 */ /* 0x000fe400078ec0ff */
[----:B------:R-:W-:Y:S02]  /*0c40*/  LOP3.LUT R10, R0, 0xff, RZ, 0xc0, !PT ;  /* 0x000000ff000a7812 */ /* 0x000fe400078ec0ff */
[----:B------:R-:W-:-:S03]  /*0c50*/  IADD3 R8, PT, PT, R6, -0x1, RZ ;  /* 0xffffffff06087810 */ /* 0x000fc60007ffe0ff */
[----:B------:R-:W-:Y:S01]  /*0c60*/  VIADD R9, R10, 0xffffffff ;  /* 0xffffffff0a097836 */ /* 0x000fe20000000000 */
        /* <DEDUP_REMOVED lines=28> */
.L_x_29:
[----:B------:R-:W-:Y:S01]  /*0e30*/  LEA R9, R6, 0xc0800000, 0x17 ;  /* 0xc080000006097811 */ /* 0x000fe200078eb8ff */
[----:B------:R-:W-:Y:S04]  /*0e40*/  BSSY.RECONVERGENT B2, `(.L_x_34) ;  /* 0x0000036000027945 */ /* 0x000fe80003800200 */
[----:B------:R-:W-:Y:S01]  /*0e50*/  IMAD.IADD R9, R4, 0x1, -R9 ;  /* 0x0000000104097824 */ /* 0x000fe200078e0a09 */
[----:B------:R-:W-:-:S03]  /*0e60*/  IADD3 R4, PT, PT, R10, -0x7f, RZ ;  /* 0xffffff810a047810 */ /* 0x000fc60007ffe0ff */
[----:B------:R-:W0:Y:S01]  /*0e70*/  MUFU.RCP R8, R9 ;  /* 0x0000000900087308 */ /* 0x000e220000001000 */
[----:B------:R-:W-:Y:S01]  /*0e80*/  FADD.FTZ R11, -R9, -RZ ;  /* 0x800000ff090b7221 */ /* 0x000fe20000010100 */
[C---:B------:R-:W-:Y:S01]  /*0e90*/  IMAD R0, R4.reuse, -0x800000, R3 ;  /* 0xff80000004007824 */ /* 0x040fe200078e0203 */
[----:B------:R-:W-:-:S05]  /*0ea0*/  IADD3 R4, PT, PT, R4, 0x7f, -R6 ;  /* 0x0000007f04047810 */ /* 0x000fca0007ffe806 */
[----:B------:R-:W-:Y:S02]  /*0eb0*/  IMAD.IADD R4, R4, 0x1, R7 ;  /* 0x0000000104047824 */ /* 0x000fe400078e0207 */
[----:B0-----:R-:W-:-:S04]  /*0ec0*/  FFMA R13, R8, R11, 1 ;  /* 0x3f800000080d7423 */ /* 0x001fc8000000000b */
        /* <DEDUP_REMOVED lines=19> */
[CCC-:B------:R-:W-:Y:S01]  /*1000*/  FFMA.RZ R3, R10.reuse, R8.reuse, R13.reuse ;  /* 0x000000080a037223 */ /* 0x1c0fe2000000c00d */
[C---:B------:R-:W-:Y:S01]  /*1010*/  IADD3 R7, PT, PT, R9.reuse, 0x20, RZ ;  /* 0x0000002009077810 */ /* 0x040fe20007ffe0ff */
[CCC-:B------:R-:W-:Y:S01]  /*1020*/  FFMA.RM R4, R10.reuse, R8.reuse, R13.reuse ;  /* 0x000000080a047223 */ /* 0x1c0fe2000000400d */
[----:B------:R-:W-:Y:S02]  /*1030*/  ISETP.NE.AND P2, PT, R9, RZ, PT ;  /* 0x000000ff0900720c */ /* 0x000fe40003f45270 */
[----:B------:R-:W-:Y:S01]  /*1040*/  LOP3.LUT R6, R3, 0x7fffff, RZ, 0xc0, !PT ;  /* 0x007fffff03067812 */ /* 0x000fe200078ec0ff */
[----:B------:R-:W-:Y:S01]  /*1050*/  FFMA.RP R3, R10, R8, R13 ;  /* 0x000000080a037223 */ /* 0x000fe2000000800d */
[----:B------:R-:W-:Y:S01]  /*1060*/  IMAD.MOV R8, RZ, RZ, -R9 ;  /* 0x000000ffff087224 */ /* 0x000fe200078e0a09 */
[----:B------:R-:W-:Y:S02]  /*1070*/  ISETP.NE.AND P1, PT, R9, RZ, PT ;  /* 0x000000ff0900720c */ /* 0x000fe40003f25270 */
        /* <DEDUP_REMOVED lines=14> */
.L_x_36:
[----:B------:R-:W-:-:S04]  /*1160*/  LOP3.LUT R0, R0, 0x80000000, RZ, 0xc0, !PT ;  /* 0x8000000000007812 */ /* 0x000fc800078ec0ff */
[----:B------:R-:W-:Y:S01]  /*1170*/  LOP3.LUT R0, R0, 0x7f800000, RZ, 0xfc, !PT ;  /* 0x7f80000000007812 */ /* 0x000fe200078efcff */
[----:B------:R-:W-:Y:S06]  /*1180*/  BRA `(.L_x_37) ;  /* 0x0000000000047947 */ /* 0x000fec0003800000 */
.L_x_35:
[----:B------:R-:W-:-:S07]  /*1190*/  IMAD R0, R4, 0x800000, R0 ;  /* 0x0080000004007824 */ /* 0x000fce00078e0200 */
.L_x_37:
[----:B------:R-:W-:Y:S05]  /*11a0*/  BSYNC.RECONVERGENT B2 ;  /* 0x0000000000027941 */ /* 0x000fea0003800200 */
.L_x_34:
[----:B------:R-:W-:Y:S05]  /*11b0*/  BRA `(.L_x_38) ;  /* 0x0000000000207947 */ /* 0x000fea0003800000 */
.L_x_33:
[----:B------:R-:W-:-:S04]  /*11c0*/  LOP3.LUT R0, R4, 0x80000000, R3, 0x48, !PT ;  /* 0x8000000004007812 */ /* 0x000fc800078e4803 */
[----:B------:R-:W-:Y:S01]  /*11d0*/  LOP3.LUT R0, R0, 0x7f800000, RZ, 0xfc, !PT ;  /* 0x7f80000000007812 */ /* 0x000fe200078efcff */
[----:B------:R-:W-:Y:S06]  /*11e0*/  BRA `(.L_x_38) ;  /* 0x0000000000147947 */ /* 0x000fec0003800000 */
.L_x_32:
[----:B------:R-:W-:Y:S01]  /*11f0*/  LOP3.LUT R0, R4, 0x80000000, R3, 0x48, !PT ;  /* 0x8000000004007812 */ /* 0x000fe200078e4803 */
[----:B------:R-:W-:Y:S06]  /*1200*/  BRA `(.L_x_38) ;  /* 0x00000000000c7947 */ /* 0x000fec0003800000 */
.L_x_31:
[----:B------:R-:W0:Y:S01]  /*1210*/  MUFU.RSQ R0, -QNAN ;  /* 0xffc0000000007908 */ /* 0x000e220000001400 */
[----:B------:R-:W-:Y:S05]  /*1220*/  BRA `(.L_x_38) ;  /* 0x0000000000047947 */ /* 0x000fea0003800000 */
.L_x_30:
[----:B------:R-:W-:-:S07]  /*1230*/  FADD.FTZ R0, R3, R0 ;  /* 0x0000000003007221 */ /* 0x000fce0000010000 */
.L_x_38:
[----:B------:R-:W-:Y:S05]  /*1240*/  BSYNC.RECONVERGENT B1 ;  /* 0x0000000000017941 */ /* 0x000fea0003800200 */
.L_x_28:
[----:B------:R-:W-:-:S04]  /*1250*/  HFMA2 R3, -RZ, RZ, 0, 0 ;  /* 0x00000000ff037431 */ /* 0x000fc800000001ff */
[----:B0-----:R-:W-:Y:S05]  /*1260*/  RET.REL.NODEC R2 `(_Z25calcWithGPU_filter_sharedPfPKfii) ;  /* 0xffffffec02647950 */ /* 0x001fea0003c3ffff */
.L_x_39:
        /* <DEDUP_REMOVED lines=9> */
.L_x_61:


//--------------------- .text._Z18calcWithGPU_filterPfPKfii --------------------------
	.section	.text._Z18calcWithGPU_filterPfPKfii,"ax",@progbits
	.align	128
        .global         _Z18calcWithGPU_filterPfPKfii
        .type           _Z18calcWithGPU_filterPfPKfii,@function
        .size           _Z18calcWithGPU_filterPfPKfii,(.L_x_62 - _Z18calcWithGPU_filterPfPKfii)
        .other          _Z18calcWithGPU_filterPfPKfii,@"STO_CUDA_ENTRY STV_DEFAULT"
_Z18calcWithGPU_filterPfPKfii:
.text._Z18calcWithGPU_filterPfPKfii:
[----:B------:R-:W-:Y:S01]  /*0000*/  LDC R1, c[0x0][0x37c] ;  /* 0x0000df00ff017b82 */ /* 0x000fe20000000800 */
[----:B------:R-:W0:Y:S07]  /*0010*/  S2R R3, SR_TID.X ;  /* 0x0000000000037919 */ /* 0x000e2e0000002100 */
[----:B------:R-:W0:Y:S08]  /*0020*/  S2UR UR5, SR_CTAID.X ;  /* 0x00000000000579c3 */ /* 0x000e300000002500 */
[----:B------:R-:W0:Y:S02]  /*0030*/  LDC.64 R8, c[0x0][0x390] ;  /* 0x0000e400ff087b82 */ /* 0x000e240000000a00 */
[----:B0-----:R-:W-:-:S05]  /*0040*/  IMAD R5, R9, UR5, R3 ;  /* 0x0000000509057c24 */ /* 0x001fca000f8e0203 */
[----:B------:R-:W-:-:S13]  /*0050*/  ISETP.GE.AND P0, PT, R5, R8, PT ;  /* 0x000000080500720c */ /* 0x000fda0003f06270 */
[----:B------:R-:W-:Y:S05]  /*0060*/  @P0 EXIT ;  /* 0x000000000000094d */ /* 0x000fea0003800000 */
[----:B------:R-:W-:Y:S01]  /*0070*/  ISETP.GE.AND P0, PT, R9, RZ, PT ;  /* 0x000000ff0900720c */ /* 0x000fe20003f06270 */
[----:B------:R-:W0:Y:S01]  /*0080*/  LDCU.64 UR6, c[0x0][0x358] ;  /* 0x00006b00ff0677ac */ /* 0x000e220008000a00 */
[----:B------:R-:W-:-:S11]  /*0090*/  IMAD.MOV.U32 R22, RZ, RZ, RZ ;  /* 0x000000ffff167224 */ /* 0x000fd600078e00ff */
[----:B------:R-:W-:Y:S05]  /*00a0*/  @!P0 BRA `(.L_x_40) ;  /* 0x0000002000788947 */ /* 0x000fea0003800000 */
[C---:B------:R-:W-:Y:S01]  /*00b0*/  ISETP.GE.U32.AND P2, PT, R9.reuse, 0x8, PT ;  /* 0x000000080900780c */ /* 0x040fe20003f46070 */
[----:B------:R-:W-:Y:S02]  /*00c0*/  IMAD.SHL.U32 R6, R9, 0x2, RZ ;  /* 0x0000000209067824 */ /* 0x000fe400078e00ff */
[----:B------:R-:W-:Y:S02]  /*00d0*/  IMAD.MOV R7, RZ, RZ, -R9 ;  /* 0x000000ffff077224 */ /* 0x000fe400078e0a09 */
[----:B------:R-:W-:Y:S01]  /*00e0*/  IMAD.MOV.U32 R22, RZ, RZ, RZ ;  /* 0x000000ffff167224 */ /* 0x000fe200078e00ff */
[C---:B------:R-:W-:Y:S02]  /*00f0*/  LOP3.LUT R0, R6.reuse, 0xe, RZ, 0xc0, !PT ;  /* 0x0000000e06007812 */ /* 0x040fe400078ec0ff */
[----:B------:R-:W-:Y:S02]  /*0100*/  LOP3.LUT R2, R6, 0x6, RZ, 0xc0, !PT ;  /* 0x0000000606027812 */ /* 0x000fe400078ec0ff */
[----:B------:R-:W-:-:S02]  /*0110*/  ISETP.GE.U32.AND P0, PT, R0, 0x7, PT ;  /* 0x000000070000780c */ /* 0x000fc40003f06070 */
[----:B------:R-:W-:Y:S02]  /*0120*/  ISETP.GE.U32.AND P1, PT, R2, 0x3, PT ;  /* 0x000000030200780c */ /* 0x000fe40003f26070 */
[----:B------:R-:W-:Y:S01]  /*0130*/  IADD3 R0, PT, PT, R5, R8, RZ ;  /* 0x0000000805007210 */ /* 0x000fe20007ffe0ff */
[----:B------:R-:W-:Y:S10]  /*0140*/  @!P2 BRA `(.L_x_41) ;  /* 0x000000100058a947 */ /* 0x000ff40003800000 */
[----:B------:R-:W-:Y:S01]  /*0150*/  IABS R2, R8 ;  /* 0x0000000800027213 */ /* 0x000fe20000000000 */
[----:B------:R-:W1:Y:S01]  /*0160*/  LDC R4, c[0x0][0x390] ;  /* 0x0000e400ff047b82 */ /* 0x000e620000000800 */
[----:B------:R-:W-:Y:S01]  /*0170*/  UIADD3 UR4, UPT, UPT, UR5, -0x1, URZ ;  /* 0xffffffff05047890 */ /* 0x000fe2000fffe0ff */
[----:B------:R-:W-:Y:S01]  /*0180*/  IMAD.IADD R8, R3, 0x1, R8 ;  /* 0x0000000103087824 */ /* 0x000fe200078e0208 */
[----:B------:R-:W2:Y:S01]  /*0190*/  I2F.RP R12, R2 ;  /* 0x00000002000c7306 */ /* 0x000ea20000209400 */
[----:B------:R-:W-:Y:S01]  /*01a0*/  IADD3 R6, PT, PT, R6, 0x1, RZ ;  /* 0x0000000106067810 */ /* 0x000fe20007ffe0ff */
[----:B------:R-:W-:Y:S02]  /*01b0*/  IMAD.MOV.U32 R22, RZ, RZ, RZ ;  /* 0x000000ffff167224 */ /* 0x000fe400078e00ff */
[----:B------:R-:W-:Y:S01]  /*01c0*/  IMAD R8, R9, UR4, R8 ;  /* 0x0000000409087c24 */ /* 0x000fe2000f8e0208 */
[----:B------:R-:W3:Y:S03]  /*01d0*/  LDC.64 R14, c[0x0][0x388] ;  /* 0x0000e200ff0e7b82 */ /* 0x000ee60000000a00 */
[----:B--2---:R-:W2:Y:S02]  /*01e0*/  MUFU.RCP R12, R12 ;  /* 0x0000000c000c7308 */ /* 0x004ea40000001000 */
[----:B--2---:R-:W-:-:S02]  /*01f0*/  IADD3 R10, PT, PT, R12, 0xffffffe, RZ ;  /* 0x0ffffffe0c0a7810 */ /* 0x004fc40007ffe0ff */
[----:B------:R-:W-:-:S04]  /*0200*/  LOP3.LUT R12, R6, 0xfffffff0, RZ, 0xc0, !PT ;  /* 0xfffffff0060c7812 */ /* 0x000fc800078ec0ff */
[----:B------:R2:W4:Y:S01]  /*0210*/  F2I.FTZ.U32.TRUNC.NTZ R11, R10 ;  /* 0x0000000a000b7305 */ /* 0x000522000021f000 */
[----:B------:R-:W-:Y:S01]  /*0220*/  IADD3 R6, PT, PT, R8, 0x7, RZ ;  /* 0x0000000708067810 */ /* 0x000fe20007ffe0ff */
[----:B------:R-:W-:Y:S02]  /*0230*/  IMAD.MOV R12, RZ, RZ, -R12 ;  /* 0x000000ffff0c7224 */ /* 0x000fe400078e0a0c */
[----:B--2---:R-:W-:Y:S02]  /*0240*/  IMAD.MOV.U32 R10, RZ, RZ, RZ ;  /* 0x000000ffff0a7224 */ /* 0x004fe400078e00ff */
[----:B----4-:R-:W-:-:S04]  /*0250*/  IMAD.MOV R13, RZ, RZ, -R11 ;  /* 0x000000ffff0d7224 */ /* 0x010fc800078e0a0b */
[----:B------:R-:W-:-:S04]  /*0260*/  IMAD R13, R13, R2, RZ ;  /* 0x000000020d0d7224 */ /* 0x000fc800078e02ff */
[----:B-1-3--:R-:W-:-:S07]  /*0270*/  IMAD.HI.U32 R10, R11, R13, R10 ;  /* 0x0000000d0b0a7227 */ /* 0x00afce00078e000a */
.L_x_42:
[----:B------:R-:W-:Y:S01]  /*0280*/  IMAD.MOV.U32 R8, RZ, RZ, R4 ;  /* 0x000000ffff087224 */ /* 0x000fe200078e0004 */
[----:B------:R-:W-:-:S04]  /*0290*/  IADD3 R9, PT, PT, R6, -0x7, RZ ;  /* 0xfffffff906097810 */ /* 0x000fc80007ffe0ff */
[-C--:B------:R-:W-:Y:S02]  /*02a0*/  IABS R11, R8.reuse ;  /* 0x00000008000b7213 */ /* 0x080fe40000000000 */
[----:B------:R-:W-:Y:S02]  /*02b0*/  IABS R19, R9 ;  /* 0x0000000900137213 */ /* 0x000fe40000000000 */
[----:B------:R-:W1:Y:S01]  /*02c0*/  I2F.RP R13, R11 ;  /* 0x0000000b000d7306 */ /* 0x000e620000209400 */
[----:B------:R-:W-:Y:S02]  /*02d0*/  ISETP.GE.AND P3, PT, R9, RZ, PT ;  /* 0x000000ff0900720c */ /* 0x000fe40003f66270 */
[----:B------:R-:W-:Y:S01]  /*02e0*/  IMAD.HI.U32 R10, R10, R19, RZ ;  /* 0x000000130a0a7227 */ /* 0x000fe200078e00ff */
[----:B------:R-:W-:-:S03]  /*02f0*/  LOP3.LUT R25, RZ, R8, RZ, 0x33, !PT ;  /* 0x00000008ff197212 */ /* 0x000fc600078e33ff */
[----:B------:R-:W-:-:S04]  /*0300*/  IMAD.MOV R10, RZ, RZ, -R10 ;  /* 0x000000ffff0a7224 */ /* 0x000fc800078e0a0a */
[----:B------:R-:W-:Y:S01]  /*0310*/  IMAD R19, R11, R10, R19 ;  /* 0x0000000a0b137224 */ /* 0x000fe200078e0213 */
[----:B-1----:R-:W1:Y:S04]  /*0320*/  MUFU.RCP R13, R13 ;  /* 0x0000000d000d7308 */ /* 0x002e680000001000 */
[----:B------:R-:W-:-:S13]  /*0330*/  ISETP.GT.U32.AND P2, PT, R2, R19, PT ;  /* 0x000000130200720c */ /* 0x000fda0003f44070 */
[----:B------:R-:W-:Y:S01]  /*0340*/  @!P2 IADD3 R19, PT, PT, R19, -R11, RZ ;  /* 0x8000000b1313a210 */ /* 0x000fe20007ffe0ff */
[----:B-1----:R-:W-:-:S03]  /*0350*/  VIADD R16, R13, 0xffffffe ;  /* 0x0ffffffe0d107836 */ /* 0x002fc60000000000 */
[----:B------:R-:W-:Y:S01]  /*0360*/  ISETP.GT.U32.AND P2, PT, R2, R19, PT ;  /* 0x000000130200720c */ /* 0x000fe20003f44070 */
[----:B------:R-:W-:Y:S01]  /*0370*/  VIADD R13, R6, 0xfffffffa ;  /* 0xfffffffa060d7836 */ /* 0x000fe20000000000 */
[----:B------:R1:W2:Y:S01]  /*0380*/  F2I.FTZ.U32.TRUNC.NTZ R17, R16 ;  /* 0x0000001000117305 */ /* 0x0002a2000021f000 */
[----:B------:R-:W-:-:S03]  /*0390*/  IMAD.MOV.U32 R2, RZ, RZ, R11 ;  /* 0x000000ffff027224 */ /* 0x000fc600078e000b */
[----:B------:R-:W-:Y:S01]  /*03a0*/  IABS R18, R13 ;  /* 0x0000000d00127213 */ /* 0x000fe20000000000 */
[----:B-1----:R-:W-:-:S06]  /*03b0*/  IMAD.MOV.U32 R16, RZ, RZ, RZ ;  /* 0x000000ffff107224 */ /* 0x002fcc00078e00ff */
[----:B------:R-:W-:Y:S01]  /*03c0*/  @!P2 IMAD.IADD R19, R19, 0x1, -R11 ;  /* 0x000000011313a824 */ /* 0x000fe200078e0a0b */
[----:B------:R-:W-:Y:S02]  /*03d0*/  ISETP.NE.AND P2, PT, R8, RZ, PT ;  /* 0x000000ff0800720c */ /* 0x000fe40003f45270 */
[----:B--2---:R-:W-:Y:S01]  /*03e0*/  IADD3 R10, PT, PT, RZ, -R17, RZ ;  /* 0x80000011ff0a7210 */ /* 0x004fe20007ffe0ff */
[----:B------:R-:W-:-:S04]  /*03f0*/  @!P3 IMAD.MOV R19, RZ, RZ, -R19 ;  /* 0x000000ffff13b224 */ /* 0x000fc800078e0a13 */
[----:B------:R-:W-:-:S04]  /*0400*/  IMAD R21, R10, R11, RZ ;  /* 0x0000000b0a157224 */ /* 0x000fc800078e02ff */
[----:B------:R-:W-:Y:S01]  /*0410*/  IMAD.HI.U32 R10, R17, R21, R16 ;  /* 0x00000015110a7227 */ /* 0x000fe200078e0010 */
[----:B------:R-:W-:Y:S02]  /*0420*/  IADD3 R21, PT, PT, R6, -0x5, RZ ;  /* 0xfffffffb06157810 */ /* 0x000fe40007ffe0ff */
[----:B------:R-:W-:Y:S02]  /*0430*/  SEL R17, R25, R19, !P2 ;  /* 0x0000001319117207 */ /* 0x000fe40005000000 */
[----:B------:R-:W-:Y:S01]  /*0440*/  IABS R20, R21 ;  /* 0x0000001500147213 */ /* 0x000fe20000000000 */
[----:B------:R-:W-:-:S04]  /*0450*/  IMAD.HI.U32 R16, R10, R18, RZ ;  /* 0x000000120a107227 */ /* 0x000fc800078e00ff */
[----:B------:R-:W-:Y:S02]  /*0460*/  IMAD.MOV R16, RZ, RZ, -R16 ;  /* 0x000000ffff107224 */ /* 0x000fe400078e0a10 */
[----:B------:R-:W-:-:S04]  /*0470*/  IMAD.HI.U32 R9, R10, R20, RZ ;  /* 0x000000140a097227 */ /* 0x000fc800078e00ff */
[C---:B------:R-:W-:Y:S02]  /*0480*/  IMAD R18, R11.reuse, R16, R18 ;  /* 0x000000100b127224 */ /* 0x040fe400078e0212 */
[----:B------:R-:W-:Y:S02]  /*0490*/  IMAD.MOV R9, RZ, RZ, -R9 ;  /* 0x000000ffff097224 */ /* 0x000fe400078e0a09 */
[----:B------:R-:W-:Y:S01]  /*04a0*/  VIADD R19, R6, 0xfffffffc ;  /* 0xfffffffc06137836 */ /* 0x000fe20000000000 */
[----:B------:R-:W-:Y:S01]  /*04b0*/  ISETP.GT.U32.AND P4, PT, R2, R18, PT ;  /* 0x000000120200720c */ /* 0x000fe20003f84070 */
[----:B------:R-:W-:Y:S02]  /*04c0*/  IMAD R9, R11, R9, R20 ;  /* 0x000000090b097224 */ /* 0x000fe400078e0214 */
[----:B------:R-:W-:-:S10]  /*04d0*/  IMAD.WIDE R16, R17, 0x4, R14 ;  /* 0x0000000411107825 */ /* 0x000fd400078e020e */
[----:B------:R-:W-:Y:S01]  /*04e0*/  @!P4 IADD3 R18, PT, PT, R18, -R11, RZ ;  /* 0x8000000b1212c210 */ /* 0x000fe20007ffe0ff */
[----:B0-----:R0:W2:Y:S03]  /*04f0*/  LDG.E R23, desc[UR6][R16.64] ;  /* 0x0000000610177981 */ /* 0x0010a6000c1e1900 */
[----:B------:R-:W-:Y:S02]  /*0500*/  ISETP.GT.U32.AND P3, PT, R2, R18, PT ;  /* 0x000000120200720c */ /* 0x000fe40003f64070 */
[----:B------:R-:W-:Y:S02]  /*0510*/  ISETP.GE.AND P4, PT, R13, RZ, PT ;  /* 0x000000ff0d00720c */ /* 0x000fe40003f86270 */
[----:B------:R-:W-:-:S09]  /*0520*/  IABS R20, R19 ;  /* 0x0000001300147213 */ /* 0x000fd20000000000 */
[----:B------:R-:W-:Y:S01]  /*0530*/  @!P3 IADD3 R18, PT, PT, R18, -R11, RZ ;  /* 0x8000000b1212b210 */ /* 0x000fe20007ffe0ff */
[----:B------:R-:W-:Y:S01]  /*0540*/  IMAD.HI.U32 R13, R10, R20, RZ ;  /* 0x000000140a0d7227 */ /* 0x000fe200078e00ff */
[----:B------:R-:W-:-:S03]  /*0550*/  ISETP.GT.U32.AND P5, PT, R2, R9, PT ;  /* 0x000000090200720c */ /* 0x000fc60003fa4070 */
[----:B------:R-:W-:Y:S01]  /*0560*/  @!P4 IMAD.MOV R18, RZ, RZ, -R18 ;  /* 0x000000ffff12c224 */ /* 0x000fe200078e0a12 */
[----:B------:R-:W-:-:S04]  /*0570*/  IADD3 R13, PT, PT, -R13, RZ, RZ ;  /* 0x000000ff0d0d7210 */ /* 0x000fc80007ffe1ff */
[----:B0-----:R-:W-:Y:S01]  /*0580*/  SEL R17, R25, R18, !P2 ;  /* 0x0000001219117207 */ /* 0x001fe20005000000 */
[----:B------:R-:W-:-:S04]  /*0590*/  IMAD R20, R11, R13, R20 ;  /* 0x0000000d0b147224 */ /* 0x000fc800078e0214 */
[----:B------:R-:W-:-:S04]  /*05a0*/  IMAD.WIDE R16, R17, 0x4, R14 ;  /* 0x0000000411107825 */ /* 0x000fc800078e020e */
[----:B------:R-:W-:Y:S01]  /*05b0*/  @!P5 IMAD.IADD R9, R9, 0x1, -R11 ;  /* 0x000000010909d824 */ /* 0x000fe200078e0a0b */
[----:B------:R0:W3:Y:S01]  /*05c0*/  LDG.E R13, desc[UR6][R16.64] ;  /* 0x00000006100d7981 */ /* 0x0000e2000c1e1900 */
[----:B------:R-:W-:-:S03]  /*05d0*/  ISETP.GT.U32.AND P5, PT, R2, R20, PT ;  /* 0x000000140200720c */ /* 0x000fc60003fa4070 */
[----:B------:R-:W-:Y:S02]  /*05e0*/  ISETP.GT.U32.AND P3, PT, R2, R9, PT ;  /* 0x000000090200720c */ /* 0x000fe40003f64070 */
[----:B------:R-:W-:-:S08]  /*05f0*/  ISETP.GE.AND P4, PT, R21, RZ, PT ;  /* 0x000000ff1500720c */ /* 0x000fd00003f86270 */
[----:B------:R-:W-:-:S03]  /*0600*/  @!P5 IMAD.IADD R20, R20, 0x1, -R11 ;  /* 0x000000011414d824 */ /* 0x000fc600078e0a0b */
[----:B------:R-:W-:Y:S02]  /*0610*/  @!P3 IMAD.IADD R9, R9, 0x1, -R11 ;  /* 0x000000010909b824 */ /* 0x000fe400078e0a0b */
[----:B------:R-:W-:-:S03]  /*0620*/  ISETP.GT.U32.AND P3, PT, R2, R20, PT ;  /* 0x000000140200720c */ /* 0x000fc60003f64070 */
[----:B------:R-:W-:-:S04]  /*0630*/  @!P4 IADD3 R9, PT, PT, -R9, RZ, RZ ;  /* 0x000000ff0909c210 */ /* 0x000fc80007ffe1ff */
[----:B0-----:R-:W-:Y:S02]  /*0640*/  SEL R17, R25, R9, !P2 ;  /* 0x0000000919117207 */ /* 0x001fe40005000000 */
[----:B------:R-:W-:Y:S01]  /*0650*/  ISETP.GE.AND P4, PT, R19, RZ, PT ;  /* 0x000000ff1300720c */ /* 0x000fe20003f86270 */
[----:B------:R-:W-:Y:S02]  /*0660*/  VIADD R18, R6, 0xfffffffd ;  /* 0xfffffffd06127836 */ /* 0x000fe40000000000 */
[----:B------:R-:W-:-:S03]  /*0670*/  IMAD.WIDE R16, R17, 0x4, R14 ;  /* 0x0000000411107825 */ /* 0x000fc600078e020e */
[----:B------:R-:W-:Y:S02]  /*0680*/  IABS R24, R18 ;  /* 0x0000001200187213 */ /* 0x000fe40000000000 */
[----:B------:R0:W4:Y:S01]  /*0690*/  LDG.E R9, desc[UR6][R16.64] ;  /* 0x0000000610097981 */ /* 0x000122000c1e1900 */
[----:B------:R-:W-:Y:S02]  /*06a0*/  @!P3 IMAD.IADD R20, R20, 0x1, -R11 ;  /* 0x000000011414b824 */ /* 0x000fe400078e0a0b */
[----:B------:R-:W-:-:S04]  /*06b0*/  IMAD.HI.U32 R21, R10, R24, RZ ;  /* 0x000000180a157227 */ /* 0x000fc800078e00ff */
[----:B------:R-:W-:Y:S02]  /*06c0*/  @!P4 IMAD.MOV R20, RZ, RZ, -R20 ;  /* 0x000000ffff14c224 */ /* 0x000fe400078e0a14 */
[----:B------:R-:W-:-:S03]  /*06d0*/  IMAD.MOV R21, RZ, RZ, -R21 ;  /* 0x000000ffff157224 */ /* 0x000fc600078e0a15 */
[----:B0-----:R-:W-:Y:S01]  /*06e0*/  SEL R17, R25, R20, !P2 ;  /* 0x0000001419117207 */ /* 0x001fe20005000000 */
[----:B------:R-:W-:Y:S01]  /*06f0*/  IMAD R21, R11, R21, R24 ;  /* 0x000000150b157224 */ /* 0x000fe200078e0218 */
[----:B------:R-:W-:-:S03]  /*0700*/  IADD3 R24, PT, PT, R6, -0x2, RZ ;  /* 0xfffffffe06187810 */ /* 0x000fc60007ffe0ff */
[----:B------:R-:W-:Y:S01]  /*0710*/  IMAD.WIDE R16, R17, 0x4, R14 ;  /* 0x0000000411107825 */ /* 0x000fe200078e020e */
[----:B------:R-:W-:Y:S02]  /*0720*/  IABS R26, R24 ;  /* 0x00000018001a7213 */ /* 0x000fe40000000000 */
[----:B------:R-:W-:Y:S02]  /*0730*/  ISETP.GT.U32.AND P5, PT, R2, R21, PT ;  /* 0x000000150200720c */ /* 0x000fe40003fa4070 */
[----:B------:R0:W5:Y:S01]  /*0740*/  LDG.E R20, desc[UR6][R16.64] ;  /* 0x0000000610147981 */ /* 0x000162000c1e1900 */
[----:B------:R-:W-:-:S04]  /*0750*/  IMAD.HI.U32 R19, R10, R26, RZ ;  /* 0x0000001a0a137227 */ /* 0x000fc800078e00ff */
[----:B------:R-:W-:-:S04]  /*0760*/  IMAD.MOV R19, RZ, RZ, -R19 ;  /* 0x000000ffff137224 */ /* 0x000fc800078e0a13 */
[----:B------:R-:W-:Y:S02]  /*0770*/  IMAD R26, R11, R19, R26 ;  /* 0x000000130b1a7224 */ /* 0x000fe400078e021a */
[----:B------:R-:W-:-:S03]  /*0780*/  @!P5 IADD3 R21, PT, PT, R21, -R11, RZ ;  /* 0x8000000b1515d210 */ /* 0x000fc60007ffe0ff */
[C---:B------:R-:W-:Y:S02]  /*0790*/  ISETP.GT.U32.AND P5, PT, R2.reuse, R26, PT ;  /* 0x0000001a0200720c */ /* 0x040fe40003fa4070 */
[----:B------:R-:W-:Y:S02]  /*07a0*/  ISETP.GT.U32.AND P3, PT, R2, R21, PT ;  /* 0x000000150200720c */ /* 0x000fe40003f64070 */
[----:B------:R-:W-:-:S09]  /*07b0*/  ISETP.GE.AND P4, PT, R18, RZ, PT ;  /* 0x000000ff1200720c */ /* 0x000fd20003f86270 */
[--C-:B------:R-:W-:Y:S02]  /*07c0*/  @!P5 IMAD.IADD R26, R26, 0x1, -R11.reuse ;  /* 0x000000011a1ad824 */ /* 0x100fe400078e0a0b */
[----:B------:R-:W-:-:S03]  /*07d0*/  @!P3 IMAD.IADD R21, R21, 0x1, -R11 ;  /* 0x000000011515b824 */ /* 0x000fc600078e0a0b */
[----:B------:R-:W-:Y:S02]  /*07e0*/  ISETP.GT.U32.AND P3, PT, R2, R26, PT ;  /* 0x0000001a0200720c */ /* 0x000fe40003f64070 */
[----:B------:R-:W-:Y:S02]  /*07f0*/  @!P4 IADD3 R21, PT, PT, -R21, RZ, RZ ;  /* 0x000000ff1515c210 */ /* 0x000fe40007ffe1ff */
[----:B------:R-:W-:Y:S02]  /*0800*/  ISETP.GE.AND P4, PT, R24, RZ, PT ;  /* 0x000000ff1800720c */ /* 0x000fe40003f86270 */
[----:B------:R-:W-:-:S07]  /*0810*/  SEL R19, R25, R21, !P2 ;  /* 0x0000001519137207 */ /* 0x000fce0005000000 */
[----:B------:R-:W-:-:S05]  /*0820*/  @!P3 IMAD.IADD R26, R26, 0x1, -R11 ;  /* 0x000000011a1ab824 */ /* 0x000fca00078e0a0b */
[----:B------:R-:W-:Y:S01]  /*0830*/  @!P4 IADD3 R26, PT, PT, -R26, RZ, RZ ;  /* 0x000000ff1a1ac210 */ /* 0x000fe20007ffe1ff */
[----:B------:R-:W-:-:S03]  /*0840*/  IMAD.WIDE R18, R19, 0x4, R14 ;  /* 0x0000000413127825 */ /* 0x000fc600078e020e */
[----:B0-----:R-:W-:Y:S02]  /*0850*/  SEL R17, R25, R26, !P2 ;  /* 0x0000001a19117207 */ /* 0x001fe40005000000 */
[----:B------:R0:W5:Y:S03]  /*0860*/  LDG.E R21, desc[UR6][R18.64] ;  /* 0x0000000612157981 */ /* 0x000166000c1e1900 */
[----:B------:R-:W-:-:S06]  /*0870*/  IMAD.WIDE R16, R17, 0x4, R14 ;  /* 0x0000000411107825 */ /* 0x000fcc00078e020e */
[----:B------:R1:W5:Y:S01]  /*0880*/  LDG.E R17, desc[UR6][R16.64] ;  /* 0x0000000610117981 */ /* 0x000362000c1e1900 */
[----:B------:R-:W-:-:S05]  /*0890*/  VIADD R24, R6, 0xffffffff ;  /* 0xffffffff06187836 */ /* 0x000fca0000000000 */
[----:B------:R-:W-:-:S05]  /*08a0*/  IABS R26, R24 ;  /* 0x00000018001a7213 */ /* 0x000fca0000000000 */
[----:B0-----:R-:W-:Y:S01]  /*08b0*/  IMAD.HI.U32 R18, R10, R26, RZ ;  /* 0x0000001a0a127227 */ /* 0x001fe200078e00ff */
[----:B------:R-:W-:-:S03]  /*08c0*/  IABS R19, R6 ;  /* 0x0000000600137213 */ /* 0x000fc60000000000 */
[----:B------:R-:W-:-:S04]  /*08d0*/  IMAD.MOV R18, RZ, RZ, -R18 ;  /* 0x000000ffff127224 */ /* 0x000fc800078e0a12 */
[----:B------:R-:W-:Y:S02]  /*08e0*/  IMAD R26, R11, R18, R26 ;  /* 0x000000120b1a7224 */ /* 0x000fe400078e021a */
[----:B------:R-:W-:-:S03]  /*08f0*/  IMAD.HI.U32 R18, R10, R19, RZ ;  /* 0x000000130a127227 */ /* 0x000fc600078e00ff */
[----:B------:R-:W-:Y:S02]  /*0900*/  ISETP.GT.U32.AND P4, PT, R2, R26, PT ;  /* 0x0000001a0200720c */ /* 0x000fe40003f84070 */
[----:B------:R-:W-:Y:S01]  /*0910*/  IADD3 R18, PT, PT, -R18, RZ, RZ ;  /* 0x000000ff12127210 */ /* 0x000fe20007ffe1ff */
[----:B------:R-:W-:-:S04]  /*0920*/  VIADD R27, R6, 0x1 ;  /* 0x00000001061b7836 */ /* 0x000fc80000000000 */
[----:B-1----:R-:W-:Y:S01]  /*0930*/  IMAD R16, R11, R18, R19 ;  /* 0x000000120b107224 */ /* 0x002fe200078e0213 */
[----:B------:R-:W-:-:S04]  /*0940*/  ISETP.GE.AND P3, PT, R24, RZ, PT ;  /* 0x000000ff1800720c */ /* 0x000fc80003f66270 */
[----:B------:R-:W-:Y:S01]  /*0950*/  ISETP.GT.U32.AND P5, PT, R2, R16, PT ;  /* 0x000000100200720c */ /* 0x000fe20003fa4070 */
[----:B------:R-:W-:Y:S01]  /*0960*/  @!P4 IMAD.IADD R26, R26, 0x1, -R11 ;  /* 0x000000011a1ac824 */ /* 0x000fe200078e0a0b */
[----:B------:R-:W-:-:S04]  /*0970*/  IABS R24, R27 ;  /* 0x0000001b00187213 */ /* 0x000fc80000000000 */
[----:B------:R-:W-:Y:S01]  /*0980*/  ISETP.GT.U32.AND P4, PT, R2, R26, PT ;  /* 0x0000001a0200720c */ /* 0x000fe20003f84070 */
[----:B------:R-:W-:-:S05]  /*0990*/  IMAD.HI.U32 R18, R10, R24, RZ ;  /* 0x000000180a127227 */ /* 0x000fca00078e00ff */
[----:B------:R-:W-:Y:S02]  /*09a0*/  IADD3 R18, PT, PT, -R18, RZ, RZ ;  /* 0x000000ff12127210 */ /* 0x000fe40007ffe1ff */
[----:B------:R-:W-:-:S04]  /*09b0*/  @!P5 IADD3 R16, PT, PT, R16, -R11, RZ ;  /* 0x8000000b1010d210 */ /* 0x000fc80007ffe0ff */
[----:B------:R-:W-:Y:S01]  /*09c0*/  ISETP.GT.U32.AND P5, PT, R2, R16, PT ;  /* 0x000000100200720c */ /* 0x000fe20003fa4070 */
[----:B------:R-:W-:Y:S02]  /*09d0*/  IMAD R24, R11, R18, R24 ;  /* 0x000000120b187224 */ /* 0x000fe400078e0218 */
[----:B------:R-:W-:Y:S02]  /*09e0*/  @!P4 IMAD.IADD R26, R26, 0x1, -R11 ;  /* 0x000000011a1ac824 */ /* 0x000fe400078e0a0b */
[----:B------:R-:W-:Y:S02]  /*09f0*/  VIADD R18, R6, 0x2 ;  /* 0x0000000206127836 */ /* 0x000fe40000000000 */
[----:B------:R-:W-:Y:S01]  /*0a00*/  @!P3 IMAD.MOV R26, RZ, RZ, -R26 ;  /* 0x000000ffff1ab224 */ /* 0x000fe200078e0a1a */
[----:B------:R-:W-:Y:S02]  /*0a10*/  ISETP.GT.U32.AND P3, PT, R2, R24, PT ;  /* 0x000000180200720c */ /* 0x000fe40003f64070 */
[----:B------:R-:W-:-:S02]  /*0a20*/  IABS R19, R18 ;  /* 0x0000001200137213 */ /* 0x000fc40000000000 */
[----:B------:R-:W-:Y:S02]  /*0a30*/  ISETP.GE.AND P4, PT, R18, RZ, PT ;  /* 0x000000ff1200720c */ /* 0x000fe40003f86270 */
[----:B------:R-:W-:Y:S01]  /*0a40*/  @!P5 IADD3 R16, PT, PT, R16, -R11, RZ ;  /* 0x8000000b1010d210 */ /* 0x000fe20007ffe0ff */
[----:B------:R-:W-:Y:S01]  /*0a50*/  IMAD.HI.U32 R18, R10, R19, RZ ;  /* 0x000000130a127227 */ /* 0x000fe200078e00ff */
[----:B------:R-:W-:-:S03]  /*0a60*/  ISETP.GE.AND P5, PT, R6, RZ, PT ;  /* 0x000000ff0600720c */ /* 0x000fc60003fa6270 */
[----:B------:R-:W-:Y:S02]  /*0a70*/  IMAD.MOV R18, RZ, RZ, -R18 ;  /* 0x000000ffff127224 */ /* 0x000fe400078e0a12 */
[----:B------:R-:W-:Y:S02]  /*0a80*/  @!P3 IMAD.IADD R24, R24, 0x1, -R11 ;  /* 0x000000011818b824 */ /* 0x000fe400078e0a0b */
[----:B------:R-:W-:-:S03]  /*0a90*/  IMAD R18, R11, R18, R19 ;  /* 0x000000120b127224 */ /* 0x000fc600078e0213 */
[----:B------:R-:W-:-:S03]  /*0aa0*/  ISETP.GT.U32.AND P3, PT, R2, R24, PT ;  /* 0x000000180200720c */ /* 0x000fc60003f64070 */
[----:B------:R-:W-:Y:S02]  /*0ab0*/  @!P5 IADD3 R16, PT, PT, -R16, RZ, RZ ;  /* 0x000000ff1010d210 */ /* 0x000fe40007ffe1ff */
[----:B------:R-:W-:Y:S01]  /*0ac0*/  ISETP.GT.U32.AND P5, PT, R2, R18, PT ;  /* 0x000000120200720c */ /* 0x000fe20003fa4070 */
[----:B------:R-:W-:Y:S01]  /*0ad0*/  VIADD R19, R6, 0x3 ;  /* 0x0000000306137836 */ /* 0x000fe20000000000 */
[----:B------:R-:W-:-:S06]  /*0ae0*/  ISETP.GE.AND P6, PT, R27, RZ, PT ;  /* 0x000000ff1b00720c */ /* 0x000fcc0003fc6270 */
[----:B------:R-:W-:Y:S01]  /*0af0*/  @!P3 IMAD.IADD R24, R24, 0x1, -R11 ;  /* 0x000000011818b824 */ /* 0x000fe200078e0a0b */
[----:B------:R-:W-:-:S04]  /*0b00*/  ISETP.GE.AND P3, PT, R19, RZ, PT ;  /* 0x000000ff1300720c */ /* 0x000fc80003f66270 */
[----:B------:R-:W-:-:S04]  /*0b10*/  @!P5 IADD3 R18, PT, PT, R18, -R11, RZ ;  /* 0x8000000b1212d210 */ /* 0x000fc80007ffe0ff */
[----:B------:R-:W-:Y:S01]  /*0b20*/  ISETP.GT.U32.AND P5, PT, R2, R18, PT ;  /* 0x000000120200720c */ /* 0x000fe20003fa4070 */
[----:B------:R-:W-:-:S12]  /*0b30*/  @!P6 IMAD.MOV R24, RZ, RZ, -R24 ;  /* 0x000000ffff18e224 */ /* 0x000fd800078e0a18 */
[----:B------:R-:W-:Y:S01]  /*0b40*/  @!P5 IADD3 R18, PT, PT, R18, -R11, RZ ;  /* 0x8000000b1212d210 */ /* 0x000fe20007ffe0ff */
[----:B--2---:R-:W-:Y:S01]  /*0b50*/  FADD R22, R23, R22 ;  /* 0x0000001617167221 */ /* 0x004fe20000000000 */
[----:B------:R-:W-:-:S05]  /*0b60*/  IABS R23, R19 ;  /* 0x0000001300177213 */ /* 0x000fca0000000000 */
[----:B------:R-:W-:-:S04]  /*0b70*/  IMAD.HI.U32 R19, R10, R23, RZ ;  /* 0x000000170a137227 */ /* 0x000fc800078e00ff */
[----:B------:R-:W-:-:S04]  /*0b80*/  IMAD.MOV R28, RZ, RZ, -R19 ;  /* 0x000000ffff1c7224 */ /* 0x000fc800078e0a13 */
[----:B------:R-:W-:Y:S02]  /*0b90*/  IMAD R19, R11, R28, R23 ;  /* 0x0000001c0b137224 */ /* 0x000fe400078e0217 */
[----:B---3--:R-:W-:Y:S01]  /*0ba0*/  FADD R22, R22, R13 ;  /* 0x0000000d16167221 */ /* 0x008fe20000000000 */
[----:B------:R-:W-:-:S05]  /*0bb0*/  VIADD R13, R6, 0x4 ;  /* 0x00000004060d7836 */ /* 0x000fca0000000000 */
[----:B------:R-:W-:Y:S02]  /*0bc0*/  IABS R28, R13 ;  /* 0x0000000d001c7213 */ /* 0x000fe40000000000 */
[----:B------:R-:W-:-:S03]  /*0bd0*/  ISETP.GE.AND P6, PT, R13, RZ, PT ;  /* 0x000000ff0d00720c */ /* 0x000fc60003fc6270 */
[----:B------:R-:W-:-:S04]  /*0be0*/  IMAD.HI.U32 R13, R10, R28, RZ ;  /* 0x0000001c0a0d7227 */ /* 0x000fc800078e00ff */
[----:B------:R-:W-:-:S04]  /*0bf0*/  IMAD.MOV R13, RZ, RZ, -R13 ;  /* 0x000000ffff0d7224 */ /* 0x000fc800078e0a0d */
[----:B------:R-:W-:Y:S02]  /*0c00*/  IMAD R28, R11, R13, R28 ;  /* 0x0000000d0b1c7224 */ /* 0x000fe400078e021c */
[----:B------:R-:W-:-:S04]  /*0c10*/  IMAD.MOV.U32 R13, RZ, RZ, R18 ;  /* 0x000000ffff0d7224 */ /* 0x000fc800078e0012 */
[----:B------:R-:W-:Y:S01]  /*0c20*/  @!P4 IMAD.MOV R13, RZ, RZ, -R13 ;  /* 0x000000ffff0dc224 */ /* 0x000fe200078e0a0d */
[C---:B------:R-:W-:Y:S02]  /*0c30*/  ISETP.GT.U32.AND P4, PT, R2.reuse, R28, PT ;  /* 0x0000001c0200720c */ /* 0x040fe40003f84070 */
[----:B------:R-:W-:Y:S02]  /*0c40*/  ISETP.GT.U32.AND P5, PT, R2, R19, PT ;  /* 0x000000130200720c */ /* 0x000fe40003fa4070 */
[----:B------:R-:W-:Y:S01]  /*0c50*/  IADD3 R23, PT, PT, R6, 0x5, RZ ;  /* 0x0000000506177810 */ /* 0x000fe20007ffe0ff */
[----:B----4-:R-:W-:-:S03]  /*0c60*/  FADD R9, R22, R9 ;  /* 0x0000000916097221 */ /* 0x010fc60000000000 */
[----:B------:R-:W-:-:S05]  /*0c70*/  IABS R22, R23 ;  /* 0x0000001700167213 */ /* 0x000fca0000000000 */
[--C-:B------:R-:W-:Y:S02]  /*0c80*/  @!P4 IMAD.IADD R28, R28, 0x1, -R11.reuse ;  /* 0x000000011c1cc824 */ /* 0x100fe400078e0a0b */
[----:B------:R-:W-:Y:S02]  /*0c90*/  @!P5 IMAD.IADD R19, R19, 0x1, -R11 ;  /* 0x000000011313d824 */ /* 0x000fe400078e0a0b */
[----:B------:R-:W-:Y:S01]  /*0ca0*/  IMAD.HI.U32 R18, R10, R22, RZ ;  /* 0x000000160a127227 */ /* 0x000fe200078e00ff */
[C---:B------:R-:W-:Y:S02]  /*0cb0*/  ISETP.GT.U32.AND P4, PT, R2.reuse, R28, PT ;  /* 0x0000001c0200720c */ /* 0x040fe40003f84070 */
[----:B------:R-:W-:Y:S01]  /*0cc0*/  ISETP.GT.U32.AND P5, PT, R2, R19, PT ;  /* 0x000000130200720c */ /* 0x000fe20003fa4070 */
[----:B------:R-:W-:-:S04]  /*0cd0*/  IMAD.MOV R18, RZ, RZ, -R18 ;  /* 0x000000ffff127224 */ /* 0x000fc800078e0a12 */
[----:B------:R-:W-:-:S06]  /*0ce0*/  IMAD R22, R11, R18, R22 ;  /* 0x000000120b167224 */ /* 0x000fcc00078e0216 */
[----:B------:R-:W-:Y:S01]  /*0cf0*/  @!P4 IMAD.IADD R28, R28, 0x1, -R11 ;  /* 0x000000011c1cc824 */ /* 0x000fe200078e0a0b */
[----:B------:R-:W-:Y:S01]  /*0d00*/  ISETP.GT.U32.AND P4, PT, R2, R22, PT ;  /* 0x000000160200720c */ /* 0x000fe20003f84070 */
[----:B-----5:R-:W-:Y:S01]  /*0d10*/  FADD R20, R9, R20 ;  /* 0x0000001409147221 */ /* 0x020fe20000000000 */
[----:B------:R-:W-:Y:S02]  /*0d20*/  IADD3 R9, PT, PT, R6, 0x6, RZ ;  /* 0x0000000606097810 */ /* 0x000fe40007ffe0ff */
[----:B------:R-:W-:Y:S02]  /*0d30*/  @!P5 IADD3 R19, PT, PT, R19, -R11, RZ ;  /* 0x8000000b1313d210 */ /* 0x000fe40007ffe0ff */
[----:B------:R-:W-:-:S03]  /*0d40*/  IABS R18, R9 ;  /* 0x0000000900127213 */ /* 0x000fc60000000000 */
[----:B------:R-:W-:Y:S01]  /*0d50*/  @!P3 IMAD.MOV R19, RZ, RZ, -R19 ;  /* 0x000000ffff13b224 */ /* 0x000fe200078e0a13 */
[----:B------:R-:W-:Y:S01]  /*0d60*/  ISETP.GE.AND P3, PT, R9, RZ, PT ;  /* 0x000000ff0900720c */ /* 0x000fe20003f66270 */
[----:B------:R-:W-:-:S04]  /*0d70*/  IMAD.HI.U32 R9, R10, R18, RZ ;  /* 0x000000120a097227 */ /* 0x000fc800078e00ff */
[----:B------:R-:W-:Y:S01]  /*0d80*/  @!P4 IMAD.IADD R22, R22, 0x1, -R11 ;  /* 0x000000011616c824 */ /* 0x000fe200078e0a0b */
[----:B------:R-:W-:-:S04]  /*0d90*/  IADD3 R9, PT, PT, -R9, RZ, RZ ;  /* 0x000000ff09097210 */ /* 0x000fc80007ffe1ff */
[----:B------:R-:W-:Y:S01]  /*0da0*/  ISETP.GT.U32.AND P4, PT, R2, R22, PT ;  /* 0x000000160200720c */ /* 0x000fe20003f84070 */
[----:B------:R-:W-:Y:S02]  /*0db0*/  IMAD R18, R11, R9, R18 ;  /* 0x000000090b127224 */ /* 0x000fe400078e0212 */
[----:B------:R-:W-:Y:S01]  /*0dc0*/  VIADD R9, R6, 0x7 ;  /* 0x0000000706097836 */ /* 0x000fe20000000000 */
[----:B------:R-:W-:-:S04]  /*0dd0*/  ISETP.GE.AND P5, PT, R23, RZ, PT ;  /* 0x000000ff1700720c */ /* 0x000fc80003fa6270 */
[----:B------:R-:W-:Y:S02]  /*0de0*/  IABS R23, R9 ;  /* 0x0000000900177213 */ /* 0x000fe40000000000 */
[----:B------:R-:W-:Y:S02]  /*0df0*/  @!P6 IADD3 R28, PT, PT, -R28, RZ, RZ ;  /* 0x000000ff1c1ce210 */ /* 0x000fe40007ffe1ff */
[----:B------:R-:W-:Y:S01]  /*0e00*/  ISETP.GE.AND P6, PT, R9, RZ, PT ;  /* 0x000000ff0900720c */ /* 0x000fe20003fc6270 */
[----:B------:R-:W-:Y:S01]  /*0e10*/  @!P4 IMAD.IADD R22, R22, 0x1, -R11 ;  /* 0x000000011616c824 */ /* 0x000fe200078e0a0b */
[----:B------:R-:W-:Y:S01]  /*0e20*/  ISETP.GT.U32.AND P4, PT, R2, R18, PT ;  /* 0x000000120200720c */ /* 0x000fe20003f84070 */
[----:B------:R-:W-:-:S04]  /*0e30*/  IMAD.HI.U32 R9, R10, R23, RZ ;  /* 0x000000170a097227 */ /* 0x000fc800078e00ff */
[----:B------:R-:W-:-:S04]  /*0e40*/  IMAD.MOV R9, RZ, RZ, -R9 ;  /* 0x000000ffff097224 */ /* 0x000fc800078e0a09 */
[----:B------:R-:W-:-:S04]  /*0e50*/  IMAD R23, R11, R9, R23 ;  /* 0x000000090b177224 */ /* 0x000fc800078e0217 */
[----:B------:R-:W-:Y:S02]  /*0e60*/  @!P4 IADD3 R18, PT, PT, R18, -R11, RZ ;  /* 0x8000000b1212c210 */ /* 0x000fe40007ffe0ff */
[----:B------:R-:W-:Y:S01]  /*0e70*/  ISETP.GT.U32.AND P4, PT, R2, R23, PT ;  /* 0x000000170200720c */ /* 0x000fe20003f84070 */
[----:B------:R-:W-:-:S12]  /*0e80*/  FADD R20, R20, R21 ;  /* 0x0000001514147221 */ /* 0x000fd80000000000 */
[----:B------:R-:W-:Y:S01]  /*0e90*/  @!P4 IMAD.IADD R23, R23, 0x1, -R11 ;  /* 0x000000011717c824 */ /* 0x000fe200078e0a0b */
[----:B------:R-:W-:Y:S02]  /*0ea0*/  ISETP.GT.U32.AND P4, PT, R2, R18, PT ;  /* 0x000000120200720c */ /* 0x000fe40003f84070 */
[C---:B------:R-:W-:Y:S01]  /*0eb0*/  SEL R21, R25.reuse, R26, !P2 ;  /* 0x0000001a19157207 */ /* 0x040fe20005000000 */
[----:B------:R-:W-:Y:S01]  /*0ec0*/  FADD R26, R20, R17 ;  /* 0x00000011141a7221 */ /* 0x000fe20000000000 */
[C---:B------:R-:W-:Y:S02]  /*0ed0*/  SEL R17, R25.reuse, R16, !P2 ;  /* 0x0000001019117207 */ /* 0x040fe40005000000 */
[----:B------:R-:W-:-:S03]  /*0ee0*/  SEL R27, R25, R24, !P2 ;  /* 0x00000018191b7207 */ /* 0x000fc60005000000 */
[----:B------:R-:W-:-:S04]  /*0ef0*/  IMAD.WIDE R16, R17, 0x4, R14 ;  /* 0x0000000411107825 */ /* 0x000fc800078e020e */
[----:B------:R-:W-:Y:S01]  /*0f00*/  @!P4 IADD3 R18, PT, PT, R18, -R11, RZ ;  /* 0x8000000b1212c210 */ /* 0x000fe20007ffe0ff */
[----:B------:R0:W2:Y:S01]  /*0f10*/  LDG.E R24, desc[UR6][R16.64] ;  /* 0x0000000610187981 */ /* 0x0000a2000c1e1900 */
[----:B------:R-:W-:-:S03]  /*0f20*/  SEL R19, R25, R19, !P2 ;  /* 0x0000001319137207 */ /* 0x000fc60005000000 */
[----:B------:R-:W-:Y:S02]  /*0f30*/  IMAD.MOV.U32 R29, RZ, RZ, R18 ;  /* 0x000000ffff1d7224 */ /* 0x000fe400078e0012 */
[----:B0-----:R-:W-:-:S03]  /*0f40*/  IMAD.WIDE R16, R27, 0x4, R14 ;  /* 0x000000041b107825 */ /* 0x001fc600078e020e */
[----:B------:R-:W-:Y:S02]  /*0f50*/  @!P3 IADD3 R29, PT, PT, -R29, RZ, RZ ;  /* 0x000000ff1d1db210 */ /* 0x000fe40007ffe1ff */
[C---:B------:R-:W-:Y:S02]  /*0f60*/  SEL R27, R25.reuse, R13, !P2 ;  /* 0x0000000d191b7207 */ /* 0x040fe40005000000 */
[----:B------:R0:W3:Y:S01]  /*0f70*/  LDG.E R13, desc[UR6][R16.64] ;  /* 0x00000006100d7981 */ /* 0x0000e2000c1e1900 */
[----:B------:R-:W-:Y:S01]  /*0f80*/  SEL R29, R25, R29, !P2 ;  /* 0x0000001d191d7207 */ /* 0x000fe20005000000 */
[----:B0-----:R-:W-:Y:S01]  /*0f90*/  IMAD.WIDE R16, R19, 0x4, R14 ;  /* 0x0000000413107825 */ /* 0x001fe200078e020e */
[----:B------:R-:W-:-:S04]  /*0fa0*/  SEL R19, R25, R28, !P2 ;  /* 0x0000001c19137207 */ /* 0x000fc80005000000 */
[----:B------:R0:W4:Y:S01]  /*0fb0*/  LDG.E R28, desc[UR6][R16.64] ;  /* 0x00000006101c7981 */ /* 0x000122000c1e1900 */
[----:B------:R-:W-:-:S06]  /*0fc0*/  IMAD.WIDE R18, R19, 0x4, R14 ;  /* 0x0000000413127825 */ /* 0x000fcc00078e020e */
[----:B------:R-:W5:Y:S01]  /*0fd0*/  LDG.E R18, desc[UR6][R18.64] ;  /* 0x0000000612127981 */ /* 0x000f62000c1e1900 */
[----:B0-----:R-:W-:-:S05]  /*0fe0*/  IMAD.WIDE R16, R29, 0x4, R14 ;  /* 0x000000041d107825 */ /* 0x001fca00078e020e */
[----:B------:R0:W5:Y:S02]  /*0ff0*/  LDG.E R29, desc[UR6][R16.64] ;  /* 0x00000006101d7981 */ /* 0x000164000c1e1900 */
[----:B0-----:R-:W-:-:S05]  /*1000*/  VIADD R17, R6, 0x8 ;  /* 0x0000000806117836 */ /* 0x001fca0000000000 */
[----:B------:R-:W-:-:S05]  /*1010*/  IABS R16, R17 ;  /* 0x0000001100107213 */ /* 0x000fca0000000000 */
[----:B------:R-:W-:-:S05]  /*1020*/  IMAD.HI.U32 R19, R10, R16, RZ ;  /* 0x000000100a137227 */ /* 0x000fca00078e00ff */
[----:B------:R-:W-:-:S05]  /*1030*/  IADD3 R19, PT, PT, -R19, RZ, RZ ;  /* 0x000000ff13137210 */ /* 0x000fca0007ffe1ff */
[----:B------:R-:W-:-:S05]  /*1040*/  IMAD R19, R11, R19, R16 ;  /* 0x000000130b137224 */ /* 0x000fca00078e0210 */
[----:B------:R-:W-:Y:S01]  /*1050*/  ISETP.GT.U32.AND P3, PT, R2, R19, PT ;  /* 0x000000130200720c */ /* 0x000fe20003f64070 */
[----:B------:R-:W-:-:S04]  /*1060*/  IMAD.WIDE R20, R21, 0x4, R14 ;  /* 0x0000000415147825 */ /* 0x000fc800078e020e */
[----:B------:R-:W-:Y:S01]  /*1070*/  @!P5 IMAD.MOV R22, RZ, RZ, -R22 ;  /* 0x000000ffff16d224 */ /* 0x000fe200078e0a16 */
[----:B------:R-:W-:Y:S01]  /*1080*/  ISETP.GT.U32.AND P5, PT, R2, R23, PT ;  /* 0x000000170200720c */ /* 0x000fe20003fa4070 */
[----:B------:R0:W2:Y:S06]  /*1090*/  LDG.E R9, desc[UR6][R20.64] ;  /* 0x0000000614097981 */ /* 0x0000ac000c1e1900 */
[----:B------:R-:W-:-:S05]  /*10a0*/  @!P3 IMAD.IADD R19, R19, 0x1, -R11 ;  /* 0x000000011313b824 */ /* 0x000fca00078e0a0b */
[----:B------:R-:W-:Y:S01]  /*10b0*/  ISETP.GT.U32.AND P3, PT, R2, R19, PT ;  /* 0x000000130200720c */ /* 0x000fe20003f64070 */
[----:B0-----:R-:W-:Y:S01]  /*10c0*/  IMAD.WIDE R20, R27, 0x4, R14 ;  /* 0x000000041b147825 */ /* 0x001fe200078e020e */
[----:B------:R-:W-:Y:S02]  /*10d0*/  ISETP.GE.AND P4, PT, R17, RZ, PT ;  /* 0x000000ff1100720c */ /* 0x000fe40003f86270 */
[----:B------:R-:W-:Y:S01]  /*10e0*/  SEL R22, R25, R22, !P2 ;  /* 0x0000001619167207 */ /* 0x000fe20005000000 */
[----:B------:R-:W-:Y:S01]  /*10f0*/  @!P5 IMAD.IADD R23, R23, 0x1, -R11 ;  /* 0x000000011717d824 */ /* 0x000fe200078e0a0b */
[----:B------:R0:W4:Y:S03]  /*1100*/  LDG.E R27, desc[UR6][R20.64] ;  /* 0x00000006141b7981 */ /* 0x000126000c1e1900 */
[----:B------:R-:W-:-:S04]  /*1110*/  @!P6 IMAD.MOV R23, RZ, RZ, -R23 ;  /* 0x000000ffff17e224 */ /* 0x000fc800078e0a17 */
[----:B------:R-:W-:Y:S02]  /*1120*/  @!P3 IMAD.IADD R19, R19, 0x1, -R11 ;  /* 0x000000011313b824 */ /* 0x000fe400078e0a0b */
[----:B0-----:R-:W-:Y:S01]  /*1130*/  IMAD.WIDE R20, R22, 0x4, R14 ;  /* 0x0000000416147825 */ /* 0x001fe200078e020e */
[----:B------:R-:W-:Y:S02]  /*1140*/  SEL R23, R25, R23, !P2 ;  /* 0x0000001719177207 */ /* 0x000fe40005000000 */
[----:B------:R-:W-:-:S03]  /*1150*/  @!P4 IADD3 R19, PT, PT, -R19, RZ, RZ ;  /* 0x000000ff1313c210 */ /* 0x000fc60007ffe1ff */
[----:B------:R-:W5:Y:S01]  /*1160*/  LDG.E R20, desc[UR6][R20.64] ;  /* 0x0000000614147981 */ /* 0x000f62000c1e1900 */
[----:B------:R-:W-:Y:S01]  /*1170*/  SEL R17, R25, R19, !P2 ;  /* 0x0000001319117207 */ /* 0x000fe20005000000 */
[----:B------:R-:W-:-:S04]  /*1180*/  IMAD.WIDE R22, R23, 0x4, R14 ;  /* 0x0000000417167825 */ /* 0x000fc800078e020e */
[----:B------:R-:W-:Y:S02]  /*1190*/  IMAD.WIDE R16, R17, 0x4, R14 ;  /* 0x0000000411107825 */ /* 0x000fe400078e020e */
[----:B------:R-:W5:Y:S04]  /*11a0*/  LDG.E R22, desc[UR6][R22.64] ;  /* 0x0000000616167981 */ /* 0x000f68000c1e1900 */
[----:B------:R-:W5:Y:S01]  /*11b0*/  LDG.E R16, desc[UR6][R16.64] ;  /* 0x0000000610107981 */ /* 0x000f62000c1e1900 */
[----:B------:R-:W-:-:S05]  /*11c0*/  VIADD R12, R12, 0x10 ;  /* 0x000000100c0c7836 */ /* 0x000fca0000000000 */
[----:B------:R-:W-:Y:S01]  /*11d0*/  ISETP.NE.AND P2, PT, R12, RZ, PT ;  /* 0x000000ff0c00720c */ /* 0x000fe20003f45270 */
[----:B------:R-:W-:Y:S01]  /*11e0*/  VIADD R7, R7, 0x10 ;  /* 0x0000001007077836 */ /* 0x000fe20000000000 */
[----:B------:R-:W-:Y:S01]  /*11f0*/  IADD3 R6, PT, PT, R6, 0x10, RZ ;  /* 0x0000001006067810 */ /* 0x000fe20007ffe0ff */
[----:B--2---:R-:W-:-:S04]  /*1200*/  FADD R9, R26, R9 ;  /* 0x000000091a097221 */ /* 0x004fc80000000000 */
[----:B------:R-:W-:-:S04]  /*1210*/  FADD R24, R9, R24 ;  /* 0x0000001809187221 */ /* 0x000fc80000000000 */
[----:B---3--:R-:W-:-:S04]  /*1220*/  FADD R24, R24, R13 ;  /* 0x0000000d18187221 */ /* 0x008fc80000000000 */
[----:B----4-:R-:W-:-:S04]  /*1230*/  FADD R27, R24, R27 ;  /* 0x0000001b181b7221 */ /* 0x010fc80000000000 */
[----:B------:R-:W-:-:S04]  /*1240*/  FADD R27, R27, R28 ;  /* 0x0000001c1b1b7221 */ /* 0x000fc80000000000 */
[----:B-----5:R-:W-:-:S04]  /*1250*/  FADD R27, R27, R18 ;  /* 0x000000121b1b7221 */ /* 0x020fc80000000000 */
[----:B------:R-:W-:-:S04]  /*1260*/  FADD R20, R27, R20 ;  /* 0x000000141b147221 */ /* 0x000fc80000000000 */
[----:B------:R-:W-:-:S04]  /*1270*/  FADD R29, R20, R29 ;  /* 0x0000001d141d7221 */ /* 0x000fc80000000000 */
[----:B------:R-:W-:-:S04]  /*1280*/  FADD R29, R29, R22 ;  /* 0x000000161d1d7221 */ /* 0x000fc80000000000 */
[----:B------:R-:W-:Y:S01]  /*1290*/  FADD R22, R29, R16 ;  /* 0x000000101d167221 */ /* 0x000fe20000000000 */
[----:B------:R-:W-:Y:S06]  /*12a0*/  @P2 BRA `(.L_x_42) ;  /* 0xffffffec00f42947 */ /* 0x000fec000383ffff */
.L_x_41:
[----:B------:R-:W-:Y:S05]  /*12b0*/  @!P0 BRA `(.L_x_43) ;  /* 0x0000000800248947 */ /* 0x000fea0003800000 */
[----:B------:R-:W-:Y:S02]  /*12c0*/  IABS R15, R8 ;  /* 0x00000008000f7213 */ /* 0x000fe40000000000 */
[----:B------:R-:W-:Y:S02]  /*12d0*/  IADD3 R10, PT, PT, R0, R7, RZ ;  /* 0x00000007000a7210 */ /* 0x000fe40007ffe0ff */
[----:B------:R-:W1:Y:S02]  /*12e0*/  I2F.RP R2, R15 ;  /* 0x0000000f00027306 */ /* 0x000e640000209400 */
[----:B------:R-:W-:Y:S01]  /*12f0*/  IABS R16, R10 ;  /* 0x0000000a00107213 */ /* 0x000fe20000000000 */
[C---:B------:R-:W-:Y:S01]  /*1300*/  VIADD R9, R10.reuse, 0x1 ;  /* 0x000000010a097836 */ /* 0x040fe20000000000 */
[C---:B------:R-:W-:Y:S01]  /*1310*/  IADD3 R17, PT, PT, R10.reuse, 0x4, RZ ;  /* 0x000000040a117810 */ /* 0x040fe20007ffe0ff */
[----:B------:R-:W-:-:S03]  /*1320*/  VIADD R23, R10, 0x3 ;  /* 0x000000030a177836 */ /* 0x000fc60000000000 */
[----:B------:R-:W-:Y:S02]  /*1330*/  IABS R18, R9 ;  /* 0x0000000900127213 */ /* 0x000fe40000000000 */
[----:B------:R-:W-:Y:S02]  /*1340*/  IABS R20, R23 ;  /* 0x0000001700147213 */ /* 0x000fe40000000000 */
[----:B------:R-:W-:Y:S01]  /*1350*/  IABS R14, R17 ;  /* 0x00000011000e7213 */ /* 0x000fe20000000000 */
[----:B-1----:R-:W1:Y:S02]  /*1360*/  MUFU.RCP R2, R2 ;  /* 0x0000000200027308 */ /* 0x002e640000001000 */
[----:B-1----:R-:W-:-:S06]  /*1370*/  VIADD R12, R2, 0xffffffe ;  /* 0x0ffffffe020c7836 */ /* 0x002fcc0000000000 */
[----:B------:R1:W2:Y:S02]  /*1380*/  F2I.FTZ.U32.TRUNC.NTZ R13, R12 ;  /* 0x0000000c000d7305 */ /* 0x0002a4000021f000 */
[----:B-1----:R-:W-:Y:S02]  /*1390*/  IMAD.MOV.U32 R12, RZ, RZ, RZ ;  /* 0x000000ffff0c7224 */ /* 0x002fe400078e00ff */
[----:B--2---:R-:W-:-:S04]  /*13a0*/  IMAD.MOV R4, RZ, RZ, -R13 ;  /* 0x000000ffff047224 */ /* 0x004fc800078e0a0d */
[----:B------:R-:W-:-:S04]  /*13b0*/  IMAD R11, R4, R15, RZ ;  /* 0x0000000f040b7224 */ /* 0x000fc800078e02ff */
[----:B------:R-:W-:Y:S01]  /*13c0*/  IMAD.HI.U32 R6, R13, R11, R12 ;  /* 0x0000000b0d067227 */ /* 0x000fe200078e000c */
[----:B------:R-:W-:-:S03]  /*13d0*/  IADD3 R11, PT, PT, R10, 0x2, RZ ;  /* 0x000000020a0b7810 */ /* 0x000fc60007ffe0ff */
[----:B------:R-:W-:Y:S01]  /*13e0*/  VIADD R13, R10, 0x5 ;  /* 0x000000050a0d7836 */ /* 0x000fe20000000000 */
[----:B------:R-:W-:Y:S01]  /*13f0*/  IABS R19, R11 ;  /* 0x0000000b00137213 */ /* 0x000fe20000000000 */
[----:B------:R-:W-:-:S03]  /*1400*/  IMAD.HI.U32 R2, R6, R18, RZ ;  /* 0x0000001206027227 */ /* 0x000fc600078e00ff */
[----:B------:R-:W-:Y:S01]  /*1410*/  IABS R21, R13 ;  /* 0x0000000d00157213 */ /* 0x000fe20000000000 */
[----:B------:R-:W-:Y:S02]  /*1420*/  IMAD.MOV R2, RZ, RZ, -R2 ;  /* 0x000000ffff027224 */ /* 0x000fe400078e0a02 */
[----:B------:R-:W-:-:S04]  /*1430*/  IMAD.HI.U32 R4, R6, R19, RZ ;  /* 0x0000001306047227 */ /* 0x000fc800078e00ff */
[----:B------:R-:W-:Y:S01]  /*1440*/  IMAD R18, R15, R2, R18 ;  /* 0x000000020f127224 */ /* 0x000fe200078e0212 */
[----:B------:R-:W-:Y:S01]  /*1450*/  IADD3 R24, PT, PT, -R4, RZ, RZ ;  /* 0x000000ff04187210 */ /* 0x000fe20007ffe1ff */
[----:B------:R-:W-:-:S03]  /*1460*/  IMAD.HI.U32 R2, R6, R16, RZ ;  /* 0x0000001006027227 */ /* 0x000fc600078e00ff */
[----:B------:R-:W-:Y:S01]  /*1470*/  ISETP.GT.U32.AND P2, PT, R15, R18, PT ;  /* 0x000000120f00720c */ /* 0x000fe20003f44070 */
[----:B------:R-:W-:Y:S02]  /*1480*/  IMAD.MOV.U32 R4, RZ, RZ, R21 ;  /* 0x000000ffff047224 */ /* 0x000fe400078e0015 */
[----:B------:R-:W-:Y:S02]  /*1490*/  IMAD.MOV R12, RZ, RZ, -R2 ;  /* 0x000000ffff0c7224 */ /* 0x000fe400078e0a02 */
[----:B------:R-:W-:-:S04]  /*14a0*/  IMAD.HI.U32 R21, R6, R4, RZ ;  /* 0x0000000406157227 */ /* 0x000fc800078e00ff */
[C---:B------:R-:W-:Y:S02]  /*14b0*/  IMAD R16, R15.reuse, R12, R16 ;  /* 0x0000000c0f107224 */ /* 0x040fe400078e0210 */
[----:B------:R-:W-:Y:S02]  /*14c0*/  IMAD.HI.U32 R2, R6, R20, RZ ;  /* 0x0000001406027227 */ /* 0x000fe400078e00ff */
[----:B------:R-:W-:Y:S02]  /*14d0*/  @!P2 IADD3 R18, PT, PT, R18, -R15, RZ ;  /* 0x8000000f1212a210 */ /* 0x000fe40007ffe0ff */
[C---:B------:R-:W-:Y:S01]  /*14e0*/  IMAD R12, R15.reuse, R24, R19 ;  /* 0x000000180f0c7224 */ /* 0x040fe200078e0213 */
[----:B------:R-:W-:Y:S01]  /*14f0*/  IADD3 R19, PT, PT, R10, 0x6, RZ ;  /* 0x000000060a137810 */ /* 0x000fe20007ffe0ff */
[----:B------:R-:W-:Y:S01]  /*1500*/  IMAD.MOV R21, RZ, RZ, -R21 ;  /* 0x000000ffff157224 */ /* 0x000fe200078e0a15 */
[C---:B------:R-:W-:Y:S01]  /*1510*/  ISETP.GT.U32.AND P0, PT, R15.reuse, R16, PT ;  /* 0x000000100f00720c */ /* 0x040fe20003f04070 */
[----:B------:R-:W-:Y:S01]  /*1520*/  IMAD.MOV R24, RZ, RZ, -R2 ;  /* 0x000000ffff187224 */ /* 0x000fe200078e0a02 */
[----:B------:R-:W-:Y:S01]  /*1530*/  IABS R25, R19 ;  /* 0x0000001300197213 */ /* 0x000fe20000000000 */
[----:B------:R-:W-:Y:S01]  /*1540*/  IMAD.HI.U32 R2, R6, R14, RZ ;  /* 0x0000000e06027227 */ /* 0x000fe200078e00ff */
[----:B------:R-:W-:-:S02]  /*1550*/  ISETP.GT.U32.AND P3, PT, R15, R12, PT ;  /* 0x0000000c0f00720c */ /* 0x000fc40003f64070 */
[C---:B------:R-:W-:Y:S01]  /*1560*/  ISETP.GT.U32.AND P6, PT, R15.reuse, R18, PT ;  /* 0x000000120f00720c */ /* 0x040fe20003fc4070 */
[C---:B------:R-:W-:Y:S02]  /*1570*/  IMAD R4, R15.reuse, R21, R4 ;  /* 0x000000150f047224 */ /* 0x040fe400078e0204 */
[----:B------:R-:W-:Y:S02]  /*1580*/  VIADD R21, R10, 0x7 ;  /* 0x000000070a157836 */ /* 0x000fe40000000000 */
[C---:B------:R-:W-:Y:S01]  /*1590*/  IMAD R20, R15.reuse, R24, R20 ;  /* 0x000000180f147224 */ /* 0x040fe200078e0214 */
[C---:B------:R-:W-:Y:S01]  /*15a0*/  ISETP.GT.U32.AND P5, PT, R15.reuse, R4, PT ;  /* 0x000000040f00720c */ /* 0x040fe20003fa4070 */
[----:B------:R-:W-:Y:S01]  /*15b0*/  IMAD.MOV R24, RZ, RZ, -R2 ;  /* 0x000000ffff187224 */ /* 0x000fe200078e0a02 */
[----:B------:R-:W-:Y:S01]  /*15c0*/  MOV R2, R25 ;  /* 0x0000001900027202 */ /* 0x000fe20000000f00 */
[----:B------:R-:W-:Y:S01]  /*15d0*/  @!P0 IMAD.IADD R16, R16, 0x1, -R15 ;  /* 0x0000000110108824 */ /* 0x000fe200078e0a0f */
[----:B------:R-:W-:Y:S01]  /*15e0*/  IABS R25, R21 ;  /* 0x0000001500197213 */ /* 0x000fe20000000000 */
[C---:B------:R-:W-:Y:S01]  /*15f0*/  IMAD R14, R15.reuse, R24, R14 ;  /* 0x000000180f0e7224 */ /* 0x040fe200078e020e */
[C---:B------:R-:W-:Y:S01]  /*1600*/  ISETP.GT.U32.AND P0, PT, R15.reuse, R20, PT ;  /* 0x000000140f00720c */ /* 0x040fe20003f04070 */
[----:B------:R-:W-:Y:S01]  /*1610*/  IMAD.HI.U32 R24, R6, R2, RZ ;  /* 0x0000000206187227 */ /* 0x000fe200078e00ff */
[----:B------:R-:W-:-:S02]  /*1620*/  ISETP.GT.U32.AND P2, PT, R15, R16, PT ;  /* 0x000000100f00720c */ /* 0x000fc40003f44070 */
[----:B------:R-:W-:Y:S01]  /*1630*/  ISETP.GT.U32.AND P4, PT, R15, R14, PT ;  /* 0x0000000e0f00720c */ /* 0x000fe20003f84070 */
[----:B------:R-:W-:Y:S02]  /*1640*/  IMAD.HI.U32 R6, R6, R25, RZ ;  /* 0x0000001906067227 */ /* 0x000fe400078e00ff */
[-C--:B------:R-:W-:Y:S02]  /*1650*/  @!P5 IADD3 R4, PT, PT, R4, -R15.reuse, RZ ;  /* 0x8000000f0404d210 */ /* 0x080fe40007ffe0ff */
[----:B------:R-:W-:Y:S01]  /*1660*/  IMAD.MOV R24, RZ, RZ, -R24 ;  /* 0x000000ffff187224 */ /* 0x000fe200078e0a18 */
[----:B------:R-:W-:Y:S01]  /*1670*/  IADD3 R6, PT, PT, -R6, RZ, RZ ;  /* 0x000000ff06067210 */ /* 0x000fe20007ffe1ff */
[----:B------:R-:W-:Y:S01]  /*1680*/  @!P3 IMAD.IADD R12, R12, 0x1, -R15 ;  /* 0x000000010c0cb824 */ /* 0x000fe200078e0a0f */
[----:B------:R-:W-:Y:S01]  /*1690*/  ISETP.GE.AND P5, PT, R11, RZ, PT ;  /* 0x000000ff0b00720c */ /* 0x000fe20003fa6270 */
[C---:B------:R-:W-:Y:S02]  /*16a0*/  IMAD R2, R15.reuse, R24, R2 ;  /* 0x000000180f027224 */ /* 0x040fe400078e0202 */
[C---:B------:R-:W-:Y:S01]  /*16b0*/  IMAD R6, R15.reuse, R6, R25 ;  /* 0x000000060f067224 */ /* 0x040fe200078e0219 */
[C---:B------:R-:W-:Y:S01]  /*16c0*/  ISETP.GT.U32.AND P3, PT, R15.reuse, R12, PT ;  /* 0x0000000c0f00720c */ /* 0x040fe20003f64070 */
[--C-:B------:R-:W-:Y:S01]  /*16d0*/  @!P6 IMAD.IADD R18, R18, 0x1, -R15.reuse ;  /* 0x000000011212e824 */ /* 0x100fe200078e0a0f */
[C---:B------:R-:W-:Y:S01]  /*16e0*/  ISETP.GT.U32.AND P6, PT, R15.reuse, R2, PT ;  /* 0x000000020f00720c */ /* 0x040fe20003fc4070 */
[--C-:B------:R-:W-:Y:S01]  /*16f0*/  @!P0 IMAD.IADD R20, R20, 0x1, -R15.reuse ;  /* 0x0000000114148824 */ /* 0x100fe200078e0a0f */
[----:B------:R-:W-:Y:S01]  /*1700*/  ISETP.GT.U32.AND P0, PT, R15, R6, PT ;  /* 0x000000060f00720c */ /* 0x000fe20003f04070 */
[----:B------:R-:W-:Y:S01]  /*1710*/  @!P4 IMAD.IADD R14, R14, 0x1, -R15 ;  /* 0x000000010e0ec824 */ /* 0x000fe200078e0a0f */
[----:B------:R-:W-:-:S02]  /*1720*/  @!P2 IADD3 R16, PT, PT, R16, -R15, RZ ;  /* 0x8000000f1010a210 */ /* 0x000fc40007ffe0ff */
[----:B------:R-:W-:Y:S02]  /*1730*/  ISETP.GT.U32.AND P2, PT, R15, R20, PT ;  /* 0x000000140f00720c */ /* 0x000fe40003f44070 */
[----:B------:R-:W-:Y:S02]  /*1740*/  ISETP.GE.AND P4, PT, R10, RZ, PT ;  /* 0x000000ff0a00720c */ /* 0x000fe40003f86270 */
[----:B------:R-:W1:Y:S01]  /*1750*/  LDC.64 R10, c[0x0][0x388] ;  /* 0x0000e200ff0a7b82 */ /* 0x000e620000000a00 */
[--C-:B------:R-:W-:Y:S01]  /*1760*/  @!P3 IMAD.IADD R12, R12, 0x1, -R15.reuse ;  /* 0x000000010c0cb824 */ /* 0x100fe200078e0a0f */
[----:B------:R-:W-:Y:S01]  /*1770*/  ISETP.GE.AND P3, PT, R9, RZ, PT ;  /* 0x000000ff0900720c */ /* 0x000fe20003f66270 */
[--C-:B------:R-:W-:Y:S01]  /*1780*/  @!P6 IMAD.IADD R2, R2, 0x1, -R15.reuse ;  /* 0x000000010202e824 */ /* 0x100fe200078e0a0f */
[----:B------:R-:W-:Y:S01]  /*1790*/  ISETP.GE.AND P6, PT, R23, RZ, PT ;  /* 0x000000ff1700720c */ /* 0x000fe20003fc6270 */
[----:B------:R-:W-:Y:S01]  /*17a0*/  @!P0 IMAD.IADD R6, R6, 0x1, -R15 ;  /* 0x0000000106068824 */ /* 0x000fe200078e0a0f */
[----:B------:R-:W-:-:S02]  /*17b0*/  ISETP.GT.U32.AND P0, PT, R15, R14, PT ;  /* 0x0000000e0f00720c */ /* 0x000fc40003f04070 */
[----:B------:R-:W-:Y:S02]  /*17c0*/  LOP3.LUT R9, RZ, R8, RZ, 0x33, !PT ;  /* 0x00000008ff097212 */ /* 0x000fe400078e33ff */
[----:B------:R-:W-:Y:S01]  /*17d0*/  @!P2 IADD3 R20, PT, PT, R20, -R15, RZ ;  /* 0x8000000f1414a210 */ /* 0x000fe20007ffe0ff */
[----:B------:R-:W-:Y:S01]  /*17e0*/  @!P4 IMAD.MOV R16, RZ, RZ, -R16 ;  /* 0x000000ffff10c224 */ /* 0x000fe200078e0a10 */
[C---:B------:R-:W-:Y:S02]  /*17f0*/  ISETP.GT.U32.AND P2, PT, R15.reuse, R4, PT ;  /* 0x000000040f00720c */ /* 0x040fe40003f44070 */
[----:B------:R-:W-:Y:S01]  /*1800*/  ISETP.NE.AND P4, PT, R8, RZ, PT ;  /* 0x000000ff0800720c */ /* 0x000fe20003f85270 */
[----:B------:R-:W-:Y:S01]  /*1810*/  @!P3 IMAD.MOV R18, RZ, RZ, -R18 ;  /* 0x000000ffff12b224 */ /* 0x000fe200078e0a12 */
[----:B------:R-:W-:Y:S01]  /*1820*/  ISETP.GT.U32.AND P3, PT, R15, R2, PT ;  /* 0x000000020f00720c */ /* 0x000fe20003f64070 */
[----:B------:R-:W-:Y:S01]  /*1830*/  @!P6 IMAD.MOV R20, RZ, RZ, -R20 ;  /* 0x000000ffff14e224 */ /* 0x000fe200078e0a14 */
[----:B------:R-:W-:Y:S01]  /*1840*/  ISETP.GE.AND P6, PT, R17, RZ, PT ;  /* 0x000000ff1100720c */ /* 0x000fe20003fc6270 */
[----:B------:R-:W-:Y:S01]  /*1850*/  @!P0 IMAD.IADD R14, R14, 0x1, -R15 ;  /* 0x000000010e0e8824 */ /* 0x000fe200078e0a0f */
[----:B------:R-:W-:-:S02]  /*1860*/  @!P5 IADD3 R12, PT, PT, -R12, RZ, RZ ;  /* 0x000000ff0c0cd210 */ /* 0x000fc40007ffe1ff */
[----:B------:R-:W-:Y:S02]  /*1870*/  ISETP.GT.U32.AND P5, PT, R15, R6, PT ;  /* 0x000000060f00720c */ /* 0x000fe40003fa4070 */
[----:B------:R-:W-:Y:S02]  /*1880*/  SEL R17, R9, R16, !P4 ;  /* 0x0000001009117207 */ /* 0x000fe40006000000 */
[----:B------:R-:W-:Y:S02]  /*1890*/  ISETP.GE.AND P0, PT, R13, RZ, PT ;  /* 0x000000ff0d00720c */ /* 0x000fe40003f06270 */
[----:B------:R-:W-:Y:S01]  /*18a0*/  @!P2 IADD3 R4, PT, PT, R4, -R15, RZ ;  /* 0x8000000f0404a210 */ /* 0x000fe20007ffe0ff */
[----:B-1----:R-:W-:Y:S01]  /*18b0*/  IMAD.WIDE R16, R17, 0x4, R10 ;  /* 0x0000000411107825 */ /* 0x002fe200078e020a */
[----:B------:R-:W-:Y:S02]  /*18c0*/  SEL R13, R9, R18, !P4 ;  /* 0x00000012090d7207 */ /* 0x000fe40006000000 */
[----:B------:R-:W-:Y:S01]  /*18d0*/  ISETP.GE.AND P2, PT, R19, RZ, PT ;  /* 0x000000ff1300720c */ /* 0x000fe20003f46270 */
[----:B------:R-:W-:Y:S01]  /*18e0*/  @!P3 IMAD.IADD R2, R2, 0x1, -R15 ;  /* 0x000000010202b824 */ /* 0x000fe200078e0a0f */
[----:B------:R-:W-:Y:S01]  /*18f0*/  MOV R24, R14 ;  /* 0x0000000e00187202 */ /* 0x000fe20000000f00 */
[----:B0-----:R-:W2:Y:S01]  /*1900*/  LDG.E R17, desc[UR6][R16.64] ;  /* 0x0000000610117981 */ /* 0x001ea2000c1e1900 */
[----:B------:R-:W-:Y:S01]  /*1910*/  SEL R19, R9, R12, !P4 ;  /* 0x0000000c09137207 */ /* 0x000fe20006000000 */
[----:B------:R-:W-:Y:S01]  /*1920*/  IMAD.WIDE R12, R13, 0x4, R10 ;  /* 0x000000040d0c7825 */ /* 0x000fe200078e020a */
[----:B------:R-:W-:-:S02]  /*1930*/  ISETP.GE.AND P3, PT, R21, RZ, PT ;  /* 0x000000ff1500720c */ /* 0x000fc40003f66270 */
[----:B------:R-:W-:Y:S01]  /*1940*/  SEL R25, R9, R20, !P4 ;  /* 0x0000001409197207 */ /* 0x000fe20006000000 */
[----:B------:R-:W-:Y:S01]  /*1950*/  IMAD.MOV.U32 R26, RZ, RZ, R4 ;  /* 0x000000ffff1a7224 */ /* 0x000fe200078e0004 */
[----:B------:R0:W3:Y:S01]  /*1960*/  LDG.E R18, desc[UR6][R12.64] ;  /* 0x000000060c127981 */ /* 0x0000e2000c1e1900 */
[----:B------:R-:W-:Y:S02]  /*1970*/  @!P6 IMAD.MOV R24, RZ, RZ, -R24 ;  /* 0x000000ffff18e224 */ /* 0x000fe400078e0a18 */
[----:B------:R-:W-:Y:S02]  /*1980*/  @!P5 IMAD.IADD R6, R6, 0x1, -R15 ;  /* 0x000000010606d824 */ /* 0x000fe400078e0a0f */
[--C-:B------:R-:W-:Y:S01]  /*1990*/  IMAD.WIDE R14, R19, 0x4, R10.reuse ;  /* 0x00000004130e7825 */ /* 0x100fe200078e020a */
[----:B------:R-:W-:Y:S02]  /*19a0*/  @!P0 IADD3 R26, PT, PT, -R26, RZ, RZ ;  /* 0x000000ff1a1a8210 */ /* 0x000fe40007ffe1ff */
[----:B------:R-:W-:Y:S01]  /*19b0*/  SEL R19, R9, R24, !P4 ;  /* 0x0000001809137207 */ /* 0x000fe20006000000 */
[----:B------:R-:W-:Y:S01]  /*19c0*/  IMAD.WIDE R24, R25, 0x4, R10 ;  /* 0x0000000419187825 */ /* 0x000fe200078e020a */
[----:B------:R1:W4:Y:S01]  /*19d0*/  LDG.E R4, desc[UR6][R14.64] ;  /* 0x000000060e047981 */ /* 0x000322000c1e1900 */
[----:B------:R-:W-:-:S02]  /*19e0*/  SEL R21, R9, R26, !P4 ;  /* 0x0000001a09157207 */ /* 0x000fc40006000000 */
[----:B------:R-:W-:Y:S02]  /*19f0*/  @!P2 IMAD.MOV R2, RZ, RZ, -R2 ;  /* 0x000000ffff02a224 */ /* 0x000fe400078e0a02 */
[----:B0-----:R-:W-:Y:S01]  /*1a00*/  IMAD.WIDE R12, R19, 0x4, R10 ;  /* 0x00000004130c7825 */ /* 0x001fe200078e020a */
[----:B------:R-:W5:Y:S02]  /*1a10*/  LDG.E R24, desc[UR6][R24.64] ;  /* 0x0000000618187981 */ /* 0x000f64000c1e1900 */
[----:B------:R-:W-:Y:S01]  /*1a20*/  SEL R19, R9, R2, !P4 ;  /* 0x0000000209137207 */ /* 0x000fe20006000000 */
[----:B------:R-:W-:Y:S02]  /*1a30*/  @!P3 IMAD.MOV R6, RZ, RZ, -R6 ;  /* 0x000000ffff06b224 */ /* 0x000fe400078e0a06 */
[--C-:B-1----:R-:W-:Y:S01]  /*1a40*/  IMAD.WIDE R14, R21, 0x4, R10.reuse ;  /* 0x00000004150e7825 */ /* 0x102fe200078e020a */
[----:B------:R-:W5:Y:S02]  /*1a50*/  LDG.E R12, desc[UR6][R12.64] ;  /* 0x000000060c0c7981 */ /* 0x000f64000c1e1900 */
[----:B------:R-:W-:Y:S01]  /*1a60*/  SEL R9, R9, R6, !P4 ;  /* 0x0000000609097207 */ /* 0x000fe20006000000 */
[----:B------:R-:W-:-:S02]  /*1a70*/  IMAD.WIDE R20, R19, 0x4, R10 ;  /* 0x0000000413147825 */ /* 0x000fc400078e020a */
[----:B------:R-:W5:Y:S02]  /*1a80*/  LDG.E R14, desc[UR6][R14.64] ;  /* 0x000000060e0e7981 */ /* 0x000f64000c1e1900 */
[----:B------:R-:W-:Y:S02]  /*1a90*/  IMAD.WIDE R10, R9, 0x4, R10 ;  /* 0x00000004090a7825 */ /* 0x000fe400078e020a */
[----:B------:R-:W5:Y:S04]  /*1aa0*/  LDG.E R20, desc[UR6][R20.64] ;  /* 0x0000000614147981 */ /* 0x000f68000c1e1900 */
[----:B------:R-:W5:Y:S01]  /*1ab0*/  LDG.E R10, desc[UR6][R10.64] ;  /* 0x000000060a0a7981 */ /* 0x000f62000c1e1900 */
[----:B------:R-:W-:Y:S01]  /*1ac0*/  IADD3 R7, PT, PT, R7, 0x8, RZ ;  /* 0x0000000807077810 */ /* 0x000fe20007ffe0ff */
[----:B--2---:R-:W-:-:S04]  /*1ad0*/  FADD R17, R22, R17 ;  /* 0x0000001116117221 */ /* 0x004fc80000000000 */
[----:B---3--:R-:W-:-:S04]  /*1ae0*/  FADD R17, R17, R18 ;  /* 0x0000001211117221 */ /* 0x008fc80000000000 */
[----:B----4-:R-:W-:-:S04]  /*1af0*/  FADD R17, R17, R4 ;  /* 0x0000000411117221 */ /* 0x010fc80000000000 */
[----:B-----5:R-:W-:-:S04]  /*1b00*/  FADD R17, R17, R24 ;  /* 0x0000001811117221 */ /* 0x020fc80000000000 */
[----:B------:R-:W-:-:S04]  /*1b10*/  FADD R17, R17, R12 ;  /* 0x0000000c11117221 */ /* 0x000fc80000000000 */
[----:B------:R-:W-:-:S04]  /*1b20*/  FADD R17, R17, R14 ;  /* 0x0000000e11117221 */ /* 0x000fc80000000000 */
[----:B------:R-:W-:-:S04]  /*1b30*/  FADD R17, R17, R20 ;  /* 0x0000001411117221 */ /* 0x000fc80000000000 */
[----:B------:R-:W-:-:S07]  /*1b40*/  FADD R22, R17, R10 ;  /* 0x0000000a11167221 */ /* 0x000fce0000000000 */
.L_x_43:
[----:B------:R-:W-:Y:S05]  /*1b50*/  @!P1 BRA `(.L_x_44) ;  /* 0x0000000400309947 */ /* 0x000fea0003800000 */
[----:B------:R-:W-:Y:S02]  /*1b60*/  IABS R2, R8 ;  /* 0x0000000800027213 */ /* 0x000fe40000000000 */
[----:B------:R-:W-:Y:S02]  /*1b70*/  IADD3 R0, PT, PT, R0, R7, RZ ;  /* 0x0000000700007210 */ /* 0x000fe40007ffe0ff */
[----:B------:R-:W1:Y:S02]  /*1b80*/  I2F.RP R9, R2 ;  /* 0x0000000200097306 */ /* 0x000e640000209400 */
[C---:B------:R-:W-:Y:S01]  /*1b90*/  ISETP.GE.AND P6, PT, R0.reuse, RZ, PT ;  /* 0x000000ff0000720c */ /* 0x040fe20003fc6270 */
[C---:B------:R-:W-:Y:S02]  /*1ba0*/  VIADD R4, R0.reuse, 0x1 ;  /* 0x0000000100047836 */ /* 0x040fe40000000000 */
[C---:B------:R-:W-:Y:S02]  /*1bb0*/  VIADD R6, R0.reuse, 0x2 ;  /* 0x0000000200067836 */ /* 0x040fe40000000000 */
[----:B------:R-:W-:Y:S01]  /*1bc0*/  VIADD R16, R0, 0x3 ;  /* 0x0000000300107836 */ /* 0x000fe20000000000 */
[----:B------:R-:W-:-:S02]  /*1bd0*/  IABS R15, R4 ;  /* 0x00000004000f7213 */ /* 0x000fc40000000000 */
[----:B------:R-:W-:Y:S02]  /*1be0*/  IABS R17, R6 ;  /* 0x0000000600117213 */ /* 0x000fe40000000000 */
[----:B------:R-:W-:Y:S02]  /*1bf0*/  IABS R19, R16 ;  /* 0x0000001000137213 */ /* 0x000fe40000000000 */
[----:B------:R-:W-:Y:S01]  /*1c00*/  ISETP.GE.AND P4, PT, R4, RZ, PT ;  /* 0x000000ff0400720c */ /* 0x000fe20003f86270 */
[----:B-1----:R-:W1:Y:S02]  /*1c10*/  MUFU.RCP R9, R9 ;  /* 0x0000000900097308 */ /* 0x002e640000001000 */
[----:B-1----:R-:W-:-:S06]  /*1c20*/  VIADD R10, R9, 0xffffffe ;  /* 0x0ffffffe090a7836 */ /* 0x002fcc0000000000 */
[----:B------:R1:W2:Y:S02]  /*1c30*/  F2I.FTZ.U32.TRUNC.NTZ R11, R10 ;  /* 0x0000000a000b7305 */ /* 0x0002a4000021f000 */
[----:B-1----:R-:W-:Y:S02]  /*1c40*/  HFMA2 R10, -RZ, RZ, 0, 0 ;  /* 0x00000000ff0a7431 */ /* 0x002fe400000001ff */
[----:B--2---:R-:W-:-:S04]  /*1c50*/  IMAD.MOV R13, RZ, RZ, -R11 ;  /* 0x000000ffff0d7224 */ /* 0x004fc800078e0a0b */
[----:B------:R-:W-:-:S04]  /*1c60*/  IMAD R13, R13, R2, RZ ;  /* 0x000000020d0d7224 */ /* 0x000fc800078e02ff */
[----:B------:R-:W-:Y:S01]  /*1c70*/  IMAD.HI.U32 R14, R11, R13, R10 ;  /* 0x0000000d0b0e7227 */ /* 0x000fe200078e000a */
[----:B------:R-:W-:-:S05]  /*1c80*/  IABS R13, R0 ;  /* 0x00000000000d7213 */ /* 0x000fca0000000000 */
[----:B------:R-:W-:-:S04]  /*1c90*/  IMAD.HI.U32 R10, R14, R15, RZ ;  /* 0x0000000f0e0a7227 */ /* 0x000fc800078e00ff */
[----:B------:R-:W-:Y:S01]  /*1ca0*/  IMAD.HI.U32 R9, R14, R13, RZ ;  /* 0x0000000d0e097227 */ /* 0x000fe200078e00ff */
[----:B------:R-:W-:-:S03]  /*1cb0*/  IADD3 R12, PT, PT, -R10, RZ, RZ ;  /* 0x000000ff0a0c7210 */ /* 0x000fc60007ffe1ff */
[----:B------:R-:W-:-:S04]  /*1cc0*/  IMAD.HI.U32 R11, R14, R17, RZ ;  /* 0x000000110e0b7227 */ /* 0x000fc800078e00ff */
[----:B------:R-:W-:Y:S02]  /*1cd0*/  IMAD.MOV R9, RZ, RZ, -R9 ;  /* 0x000000ffff097224 */ /* 0x000fe400078e0a09 */
[----:B------:R-:W-:Y:S02]  /*1ce0*/  IMAD.MOV R11, RZ, RZ, -R11 ;  /* 0x000000ffff0b7224 */ /* 0x000fe400078e0a0b */
[----:B------:R-:W-:Y:S02]  /*1cf0*/  IMAD R9, R2, R9, R13 ;  /* 0x0000000902097224 */ /* 0x000fe400078e020d */
[----:B------:R-:W-:-:S03]  /*1d00*/  IMAD.HI.U32 R10, R14, R19, RZ ;  /* 0x000000130e0a7227 */ /* 0x000fc600078e00ff */
[C---:B------:R-:W-:Y:S01]  /*1d10*/  ISETP.GT.U32.AND P0, PT, R2.reuse, R9, PT ;  /* 0x000000090200720c */ /* 0x040fe20003f04070 */
[C---:B------:R-:W-:Y:S02]  /*1d20*/  IMAD R13, R2.reuse, R12, R15 ;  /* 0x0000000c020d7224 */ /* 0x040fe400078e020f */
[C---:B------:R-:W-:Y:S02]  /*1d30*/  IMAD R15, R2.reuse, R11, R17 ;  /* 0x0000000b020f7224 */ /* 0x040fe400078e0211 */
[----:B------:R-:W-:Y:S01]  /*1d40*/  IMAD.MOV R10, RZ, RZ, -R10 ;  /* 0x000000ffff0a7224 */ /* 0x000fe200078e0a0a */
[C---:B------:R-:W-:Y:S02]  /*1d50*/  ISETP.GT.U32.AND P1, PT, R2.reuse, R13, PT ;  /* 0x0000000d0200720c */ /* 0x040fe40003f24070 */
[C---:B------:R-:W-:Y:S01]  /*1d60*/  ISETP.GT.U32.AND P2, PT, R2.reuse, R15, PT ;  /* 0x0000000f0200720c */ /* 0x040fe20003f44070 */
[----:B------:R-:W-:Y:S01]  /*1d70*/  IMAD R17, R2, R10, R19 ;  /* 0x0000000a02117224 */ /* 0x000fe200078e0213 */
[----:B------:R-:W-:Y:S01]  /*1d80*/  LOP3.LUT R19, RZ, R8, RZ, 0x33, !PT ;  /* 0x00000008ff137212 */ /* 0x000fe200078e33ff */
[----:B------:R-:W1:Y:S02]  /*1d90*/  LDC.64 R10, c[0x0][0x388] ;  /* 0x0000e200ff0a7b82 */ /* 0x000e640000000a00 */
[----:B------:R-:W-:-:S02]  /*1da0*/  @!P0 IADD3 R9, PT, PT, R9, -R2, RZ ;  /* 0x8000000209098210 */ /* 0x000fc40007ffe0ff */
[C---:B------:R-:W-:Y:S02]  /*1db0*/  ISETP.GT.U32.AND P3, PT, R2.reuse, R17, PT ;  /* 0x000000110200720c */ /* 0x040fe40003f64070 */
[----:B------:R-:W-:Y:S02]  /*1dc0*/  ISETP.GT.U32.AND P0, PT, R2, R9, PT ;  /* 0x000000090200720c */ /* 0x000fe40003f04070 */
[--C-:B------:R-:W-:Y:S02]  /*1dd0*/  @!P1 IMAD.IADD R13, R13, 0x1, -R2.reuse ;  /* 0x000000010d0d9824 */ /* 0x100fe400078e0a02 */
[----:B------:R-:W-:-:S03]  /*1de0*/  @!P2 IMAD.IADD R15, R15, 0x1, -R2 ;  /* 0x000000010f0fa824 */ /* 0x000fc600078e0a02 */
[C---:B------:R-:W-:Y:S02]  /*1df0*/  ISETP.GT.U32.AND P1, PT, R2.reuse, R13, PT ;  /* 0x0000000d0200720c */ /* 0x040fe40003f24070 */
[----:B------:R-:W-:Y:S02]  /*1e00*/  ISETP.GT.U32.AND P2, PT, R2, R15, PT ;  /* 0x0000000f0200720c */ /* 0x000fe40003f44070 */
[----:B------:R-:W-:Y:S02]  /*1e10*/  @!P3 IADD3 R17, PT, PT, R17, -R2, RZ ;  /* 0x800000021111b210 */ /* 0x000fe40007ffe0ff */
[----:B------:R-:W-:Y:S01]  /*1e20*/  ISETP.GE.AND P3, PT, R6, RZ, PT ;  /* 0x000000ff0600720c */ /* 0x000fe20003f66270 */
[----:B------:R-:W-:Y:S01]  /*1e30*/  @!P0 IMAD.IADD R9, R9, 0x1, -R2 ;  /* 0x0000000109098824 */ /* 0x000fe200078e0a02 */
[----:B------:R-:W-:Y:S02]  /*1e40*/  ISETP.GT.U32.AND P5, PT, R2, R17, PT ;  /* 0x000000110200720c */ /* 0x000fe40003fa4070 */
[----:B------:R-:W-:Y:S01]  /*1e50*/  ISETP.GE.AND P0, PT, R16, RZ, PT ;  /* 0x000000ff1000720c */ /* 0x000fe20003f06270 */
[----:B------:R-:W-:-:S02]  /*1e60*/  @!P6 IMAD.MOV R9, RZ, RZ, -R9 ;  /* 0x000000ffff09e224 */ /* 0x000fc400078e0a09 */
[----:B------:R-:W-:Y:S01]  /*1e70*/  @!P1 IMAD.IADD R13, R13, 0x1, -R2 ;  /* 0x000000010d0d9824 */ /* 0x000fe200078e0a02 */
[----:B------:R-:W-:Y:S02]  /*1e80*/  ISETP.NE.AND P1, PT, R8, RZ, PT ;  /* 0x000000ff0800720c */ /* 0x000fe40003f25270 */
[----:B------:R-:W-:Y:S01]  /*1e90*/  @!P2 IADD3 R15, PT, PT, R15, -R2, RZ ;  /* 0x800000020f0fa210 */ /* 0x000fe20007ffe0ff */
[----:B------:R-:W-:Y:S01]  /*1ea0*/  IMAD.MOV.U32 R0, RZ, RZ, R13 ;  /* 0x000000ffff007224 */ /* 0x000fe200078e000d */
[----:B------:R-:W-:-:S03]  /*1eb0*/  SEL R13, R19, R9, !P1 ;  /* 0x00000009130d7207 */ /* 0x000fc60004800000 */
[----:B------:R-:W-:Y:S01]  /*1ec0*/  @!P5 IADD3 R17, PT, PT, R17, -R2, RZ ;  /* 0x800000021111d210 */ /* 0x000fe20007ffe0ff */
[----:B------:R-:W-:Y:S02]  /*1ed0*/  IMAD.MOV.U32 R2, RZ, RZ, R15 ;  /* 0x000000ffff027224 */ /* 0x000fe400078e000f */
[----:B------:R-:W-:Y:S01]  /*1ee0*/  @!P4 IMAD.MOV R0, RZ, RZ, -R0 ;  /* 0x000000ffff00c224 */ /* 0x000fe200078e0a00 */
[----:B------:R-:W-:Y:S01]  /*1ef0*/  MOV R4, R17 ;  /* 0x0000001100047202 */ /* 0x000fe20000000f00 */
[----:B------:R-:W-:Y:S02]  /*1f00*/  @!P3 IMAD.MOV R2, RZ, RZ, -R2 ;  /* 0x000000ffff02b224 */ /* 0x000fe400078e0a02 */
[----:B-1----:R-:W-:Y:S01]  /*1f10*/  IMAD.WIDE R12, R13, 0x4, R10 ;  /* 0x000000040d0c7825 */ /* 0x002fe200078e020a */
[C---:B------:R-:W-:Y:S02]  /*1f20*/  SEL R15, R19.reuse, R0, !P1 ;  /* 0x00000000130f7207 */ /* 0x040fe40004800000 */
[----:B------:R-:W-:Y:S01]  /*1f30*/  SEL R17, R19, R2, !P1 ;  /* 0x0000000213117207 */ /* 0x000fe20004800000 */
[----:B------:R-:W-:-:S02]  /*1f40*/  @!P0 IMAD.MOV R4, RZ, RZ, -R4 ;  /* 0x000000ffff048224 */ /* 0x000fc400078e0a04 */
[--C-:B------:R-:W-:Y:S01]  /*1f50*/  IMAD.WIDE R14, R15, 0x4, R10.reuse ;  /* 0x000000040f0e7825 */ /* 0x100fe200078e020a */
[----:B0-----:R-:W2:Y:S02]  /*1f60*/  LDG.E R13, desc[UR6][R12.64] ;  /* 0x000000060c0d7981 */ /* 0x001ea4000c1e1900 */
[----:B------:R-:W-:Y:S01]  /*1f70*/  SEL R9, R19, R4, !P1 ;  /* 0x0000000413097207 */ /* 0x000fe20004800000 */
[--C-:B------:R-:W-:Y:S02]  /*1f80*/  IMAD.WIDE R16, R17, 0x4, R10.reuse ;  /* 0x0000000411107825 */ /* 0x100fe400078e020a */
[----:B------:R-:W3:Y:S02]  /*1f90*/  LDG.E R14, desc[UR6][R14.64] ;  /* 0x000000060e0e7981 */ /* 0x000ee4000c1e1900 */
[----:B------:R-:W-:Y:S02]  /*1fa0*/  IMAD.WIDE R10, R9, 0x4, R10 ;  /* 0x00000004090a7825 */ /* 0x000fe400078e020a */
[----:B------:R-:W4:Y:S04]  /*1fb0*/  LDG.E R16, desc[UR6][R16.64] ;  /* 0x0000000610107981 */ /* 0x000f28000c1e1900 */
[----:B------:R-:W5:Y:S01]  /*1fc0*/  LDG.E R10, desc[UR6][R10.64] ;  /* 0x000000060a0a7981 */ /* 0x000f62000c1e1900 */
[----:B------:R-:W-:Y:S01]  /*1fd0*/  IADD3 R7, PT, PT, R7, 0x4, RZ ;  /* 0x0000000407077810 */ /* 0x000fe20007ffe0ff */
[----:B--2---:R-:W-:-:S04]  /*1fe0*/  FADD R9, R22, R13 ;  /* 0x0000000d16097221 */ /* 0x004fc80000000000 */
[----:B---3--:R-:W-:-:S04]  /*1ff0*/  FADD R9, R9, R14 ;  /* 0x0000000e09097221 */ /* 0x008fc80000000000 */
[----:B----4-:R-:W-:-:S04]  /*2000*/  FADD R9, R9, R16 ;  /* 0x0000001009097221 */ /* 0x010fc80000000000 */
[----:B-----5:R-:W-:-:S07]  /*2010*/  FADD R22, R9, R10 ;  /* 0x0000000a09167221 */ /* 0x020fce0000000000 */
.L_x_44:
[-C--:B------:R-:W-:Y:S01]  /*2020*/  IABS R0, R8.reuse ;  /* 0x0000000800007213 */ /* 0x080fe20000000000 */
[----:B------:R-:W1:Y:S01]  /*2030*/  LDC R4, c[0x0][0x394] ;  /* 0x0000e500ff047b82 */ /* 0x000e620000000800 */
[----:B------:R-:W2:Y:S01]  /*2040*/  LDCU.U16 UR4, c[0x0][0x394] ;  /* 0x00007280ff0477ac */ /* 0x000ea20008000400 */
[-C--:B------:R-:W-:Y:S01]  /*2050*/  IADD3 R3, PT, PT, R3, R8.reuse, R7 ;  /* 0x0000000803037210 */ /* 0x080fe20007ffe007 */
[----:B------:R-:W3:Y:S01]  /*2060*/  I2F.RP R6, R0 ;  /* 0x0000000000067306 */ /* 0x000ee20000209400 */
[----:B------:R-:W-:Y:S02]  /*2070*/  ISETP.NE.AND P2, PT, R8, RZ, PT ;  /* 0x000000ff0800720c */ /* 0x000fe40003f45270 */
[----:B------:R-:W-:Y:S02]  /*2080*/  LOP3.LUT R8, RZ, R8, RZ, 0x33, !PT ;  /* 0x00000008ff087212 */ /* 0x000fe400078e33ff */
[----:B------:R-:W4:Y:S08]  /*2090*/  LDC R2, c[0x0][0x390] ;  /* 0x0000e400ff027b82 */ /* 0x000f300000000800 */
[----:B------:R-:W0:Y:S01]  /*20a0*/  LDC.64 R10, c[0x0][0x388] ;  /* 0x0000e200ff0a7b82 */ /* 0x000e220000000a00 */
[----:B---3--:R-:W3:Y:S01]  /*20b0*/  MUFU.RCP R6, R6 ;  /* 0x0000000600067308 */ /* 0x008ee20000001000 */
[----:B--2---:R-:W-:-:S04]  /*20c0*/  USHF.L.U32 UR4, UR4, 0x1, URZ ;  /* 0x0000000104047899 */ /* 0x004fc800080006ff */
[----:B------:R-:W-:Y:S01]  /*20d0*/  ULOP3.LUT UR4, UR4, 0x2, URZ, 0xe2, !UPT ;  /* 0x0000000204047892 */ /* 0x000fe2000f8ee2ff */
[----:B-1----:R-:W-:-:S03]  /*20e0*/  IMAD R3, R4, UR5, R3 ;  /* 0x0000000504037c24 */ /* 0x002fc6000f8e0203 */
[----:B------:R-:W-:Y:S01]  /*20f0*/  UIADD3 UR4, UPT, UPT, -UR4, URZ, URZ ;  /* 0x000000ff04047290 */ /* 0x000fe2000fffe1ff */
[----:B---3--:R-:W-:-:S04]  /*2100*/  VIADD R12, R6, 0xffffffe ;  /* 0x0ffffffe060c7836 */ /* 0x008fc80000000000 */
[----:B------:R1:W2:Y:S02]  /*2110*/  F2I.FTZ.U32.TRUNC.NTZ R13, R12 ;  /* 0x0000000c000d7305 */ /* 0x0002a4000021f000 */
[----:B-1----:R-:W-:Y:S01]  /*2120*/  MOV R12, RZ ;  /* 0x000000ff000c7202 */ /* 0x002fe20000000f00 */
[----:B--2---:R-:W-:-:S04]  /*2130*/  IMAD.MOV R9, RZ, RZ, -R13 ;  /* 0x000000ffff097224 */ /* 0x004fc800078e0a0d */
[----:B------:R-:W-:-:S04]  /*2140*/  IMAD R7, R9, R0, RZ ;  /* 0x0000000009077224 */ /* 0x000fc800078e02ff */
[----:B0---4-:R-:W-:-:S07]  /*2150*/  IMAD.HI.U32 R12, R13, R7, R12 ;  /* 0x000000070d0c7227 */ /* 0x011fce00078e000c */
.L_x_45:
[----:B------:R-:W-:Y:S02]  /*2160*/  IABS R7, R3 ;  /* 0x0000000300077213 */ /* 0x000fe40000000000 */
[----:B------:R-:W-:Y:S02]  /*2170*/  IABS R6, R2 ;  /* 0x0000000200067213 */ /* 0x000fe40000000000 */
[----:B------:R-:W-:Y:S01]  /*2180*/  ISETP.GE.AND P1, PT, R3, RZ, PT ;  /* 0x000000ff0300720c */ /* 0x000fe20003f26270 */
[----:B------:R-:W-:-:S04]  /*2190*/  IMAD.HI.U32 R4, R12, R7, RZ ;  /* 0x000000070c047227 */ /* 0x000fc800078e00ff */
[----:B------:R-:W-:-:S04]  /*21a0*/  IMAD.MOV R4, RZ, RZ, -R4 ;  /* 0x000000ffff047224 */ /* 0x000fc800078e0a04 */
[----:B------:R-:W-:-:S05]  /*21b0*/  IMAD R7, R6, R4, R7 ;  /* 0x0000000406077224 */ /* 0x000fca00078e0207 */
[----:B------:R-:W-:-:S13]  /*21c0*/  ISETP.GT.U32.AND P0, PT, R0, R7, PT ;  /* 0x000000070000720c */ /* 0x000fda0003f04070 */
[----:B------:R-:W-:-:S05]  /*21d0*/  @!P0 IMAD.IADD R7, R7, 0x1, -R6 ;  /* 0x0000000107078824 */ /* 0x000fca00078e0a06 */
[----:B------:R-:W-:-:S13]  /*21e0*/  ISETP.GT.U32.AND P0, PT, R0, R7, PT ;  /* 0x000000070000720c */ /* 0x000fda0003f04070 */
[----:B------:R-:W-:-:S05]  /*21f0*/  @!P0 IADD3 R7, PT, PT, R7, -R6, RZ ;  /* 0x8000000607078210 */ /* 0x000fca0007ffe0ff */
[----:B------:R-:W-:-:S05]  /*2200*/  @!P1 IMAD.MOV R7, RZ, RZ, -R7 ;  /* 0x000000ffff079224 */ /* 0x000fca00078e0a07 */
[----:B------:R-:W-:-:S05]  /*2210*/  SEL R7, R8, R7, !P2 ;  /* 0x0000000708077207 */ /* 0x000fca0005000000 */
[----:B------:R-:W-:-:S06]  /*2220*/  IMAD.WIDE R6, R7, 0x4, R10 ;  /* 0x0000000407067825 */ /* 0x000fcc00078e020a */
[----:B------:R-:W2:Y:S01]  /*2230*/  LDG.E R7, desc[UR6][R6.64] ;  /* 0x0000000606077981 */ /* 0x000ea2000c1e1900 */
[----:B------:R-:W-:Y:S01]  /*2240*/  UIADD3 UR4, UPT, UPT, UR4, 0x1, URZ ;  /* 0x0000000104047890 */ /* 0x000fe2000fffe0ff */
[----:B------:R-:W-:-:S03]  /*2250*/  VIADD R3, R3, 0x1 ;  /* 0x0000000103037836 */ /* 0x000fc60000000000 */
[----:B------:R-:W-:Y:S01]  /*2260*/  UISETP.NE.AND UP0, UPT, UR4, 0x1, UPT ;  /* 0x000000010400788c */ /* 0x000fe2000bf05270 */
[----:B--2---:R-:W-:-:S08]  /*2270*/  FADD R22, R7, R22 ;  /* 0x0000001607167221 */ /* 0x004fd00000000000 */
[----:B------:R-:W-:Y:S05]  /*2280*/  BRA.U UP0, `(.L_x_45) ;  /* 0xfffffffd00b47547 */ /* 0x000fea000b83ffff */
.L_x_40:
[----:B------:R-:W1:Y:S01]  /*2290*/  LDCU UR4, c[0x0][0x394] ;  /* 0x00007280ff0477ac */ /* 0x000e620008000800 */
[----:B------:R-:W-:Y:S01]  /*22a0*/  BSSY.RECONVERGENT B0, `(.L_x_46) ;  /* 0x000000e000007945 */ /* 0x000fe20003800200 */
[----:B-1----:R-:W-:-:S06]  /*22b0*/  ULEA UR4, UR4, 0x1, 0x1 ;  /* 0x0000000104047891 */ /* 0x002fcc000f8e08ff */
[----:B------:R-:W-:-:S04]  /*22c0*/  I2FP.F32.S32 R0, UR4 ;  /* 0x0000000400007c45 */ /* 0x000fc80008201400 */
[----:B------:R-:W1:Y:S08]  /*22d0*/  MUFU.RCP R3, R0 ;  /* 0x0000000000037308 */ /* 0x000e700000001000 */
[----:B------:R-:W2:Y:S01]  /*22e0*/  FCHK P0, R22, R0 ;  /* 0x0000000016007302 */ /* 0x000ea20000000000 */
[----:B-1----:R-:W-:-:S04]  /*22f0*/  FFMA R2, -R0, R3, 1 ;  /* 0x3f80000000027423 */ /* 0x002fc80000000103 */
[----:B------:R-:W-:-:S04]  /*2300*/  FFMA R3, R3, R2, R3 ;  /* 0x0000000203037223 */ /* 0x000fc80000000003 */
[----:B------:R-:W-:-:S04]  /*2310*/  FFMA R7, R3, R22, RZ ;  /* 0x0000001603077223 */ /* 0x000fc800000000ff */
[----:B------:R-:W-:-:S04]  /*2320*/  FFMA R2, -R0, R7, R22 ;  /* 0x0000000700027223 */ /* 0x000fc80000000116 */
[----:B------:R-:W-:Y:S01]  /*2330*/  FFMA R7, R3, R2, R7 ;  /* 0x0000000203077223 */ /* 0x000fe20000000007 */
[----:B--2---:R-:W-:Y:S06]  /*2340*/  @!P0 BRA `(.L_x_47) ;  /* 0x00000000000c8947 */ /* 0x004fec0003800000 */
[----:B------:R-:W-:-:S07]  /*2350*/  MOV R2, 0x2370 ;  /* 0x0000237000027802 */ /* 0x000fce0000000f00 */
[----:B0-----:R-:W-:Y:S05]  /*2360*/  CALL.REL.NOINC `($__internal_2_$__cuda_sm3x_div_rn_noftz_f32_slowpath) ;  /* 0x0000000000187944 */ /* 0x001fea0003c00000 */
[----:B------:R-:W-:-:S07]  /*2370*/  MOV R7, R0 ;  /* 0x0000000000077202 */ /* 0x000fce0000000f00 */
.L_x_47:
[----:B0-----:R-:W-:Y:S05]  /*2380*/  BSYNC.RECONVERGENT B0 ;  /* 0x0000000000007941 */ /* 0x001fea0003800200 */
.L_x_46:
[----:B------:R-:W0:Y:S02]  /*2390*/  LDC.64 R2, c[0x0][0x380] ;  /* 0x0000e000ff027b82 */ /* 0x000e240000000a00 */
[----:B0-----:R-:W-:-:S05]  /*23a0*/  IMAD.WIDE R2, R5, 0x4, R2 ;  /* 0x0000000405027825 */ /* 0x001fca00078e0202 */
[----:B------:R-:W-:Y:S01]  /*23b0*/  STG.E desc[UR6][R2.64], R7 ;  /* 0x0000000702007986 */ /* 0x000fe2000c101906 */
[----:B------:R-:W-:Y:S05]  /*23c0*/  EXIT ;  /* 0x000000000000794d */ /* 0x000fea0003800000 */
        .weak           $__internal_2_$__cuda_sm3x_div_rn_noftz_f32_slowpath
        .type           $__internal_2_$__cuda_sm3x_div_rn_noftz_f32_slowpath,@function
        .size           $__internal_2_$__cuda_sm3x_div_rn_noftz_f32_slowpath,(.L_x_62 - $__internal_2_$__cuda_sm3x_div_rn_noftz_f32_slowpath)
$__internal_2_$__cuda_sm3x_div_rn_noftz_f32_slowpath:
[----:B------:R-:W-:Y:S01]  /*23d0*/  SHF.R.U32.HI R4, RZ, 0x17, R0 ;  /* 0x00000017ff047819 */ /* 0x000fe20000011600 */
[----:B------:R-:W-:Y:S01]  /*23e0*/  BSSY.RECONVERGENT B1, `(.L_x_48) ;  /* 0x0000063000017945 */ /* 0x000fe20003800200 */
[----:B------:R-:W-:Y:S02]  /*23f0*/  SHF.R.U32.HI R3, RZ, 0x17, R22 ;  /* 0x00000017ff037819 */ /* 0x000fe40000011616 */
[----:B------:R-:W-:Y:S02]  /*2400*/  LOP3.LUT R4, R4, 0xff, RZ, 0xc0, !PT ;  /* 0x000000ff04047812 */ /* 0x000fe400078ec0ff */
[----:B------:R-:W-:Y:S02]  /*2410*/  LOP3.LUT R10, R3, 0xff, RZ, 0xc0, !PT ;  /* 0x000000ff030a7812 */ /* 0x000fe400078ec0ff */
[----:B------:R-:W-:Y:S01]  /*2420*/  MOV R3, R0 ;  /* 0x0000000000037202 */ /* 0x000fe20000000f00 */
[----:B------:R-:W-:Y:S02]  /*2430*/  VIADD R7, R4, 0xffffffff ;  /* 0xffffffff04077836 */ /* 0x000fe40000000000 */
[----:B------:R-:W-:-:S03]  /*2440*/  VIADD R8, R10, 0xffffffff ;  /* 0xffffffff0a087836 */ /* 0x000fc60000000000 */
[----:B------:R-:W-:-:S04]  /*2450*/  ISETP.GT.U32.AND P0, PT, R7, 0xfd, PT ;  /* 0x000000fd0700780c */ /* 0x000fc80003f04070 */
[----:B------:R-:W-:-:S13]  /*2460*/  ISETP.GT.U32.OR P0, PT, R8, 0xfd, P0 ;  /* 0x000000fd0800780c */ /* 0x000fda0000704470 */
[----:B------:R-:W-:Y:S01]  /*2470*/  @!P0 IMAD.MOV.U32 R6, RZ, RZ, RZ ;  /* 0x000000ffff068224 */ /* 0x000fe200078e00ff */
[----:B------:R-:W-:Y:S06]  /*2480*/  @!P0 BRA `(.L_x_49) ;  /* 0x00000000005c8947 */ /* 0x000fec0003800000 */
[----:B------:R-:W-:Y:S02]  /*2490*/  FSETP.GTU.FTZ.AND P0, PT, |R22|, +INF , PT ;  /* 0x7f8000001600780b */ /* 0x000fe40003f1c200 */
[----:B------:R-:W-:-:S04]  /*24a0*/  FSETP.GTU.FTZ.AND P1, PT, |R0|, +INF , PT ;  /* 0x7f8000000000780b */ /* 0x000fc80003f3c200 */
[----:B------:R-:W-:-:S13]  /*24b0*/  PLOP3.LUT P0, PT, P0, P1, PT, 0xf8, 0x8f ;  /* 0x00000000008f781c */ /* 0x000fda0000703f70 */
[----:B------:R-:W-:Y:S05]  /*24c0*/  @P0 BRA `(.L_x_50) ;  /* 0x00000004004c0947 */ /* 0x000fea0003800000 */
[----:B------:R-:W-:-:S13]  /*24d0*/  LOP3.LUT P0, RZ, R3, 0x7fffffff, R22, 0xc8, !PT ;  /* 0x7fffffff03ff7812 */ /* 0x000fda000780c816 */
[----:B------:R-:W-:Y:S05]  /*24e0*/  @!P0 BRA `(.L_x_51) ;  /* 0x00000004003c8947 */ /* 0x000fea0003800000 */
[----:B------:R-:W-:Y:S02]  /*24f0*/  FSETP.NEU.FTZ.AND P1, PT, |R22|, +INF , PT ;  /* 0x7f8000001600780b */ /* 0x000fe40003f3d200 */
        /* <DEDUP_REMOVED lines=11> */
[----:B------:R-:W-:Y:S01]  /*25b0*/  @P0 IMAD.MOV.U32 R6, RZ, RZ, RZ ;  /* 0x000000ffff060224 */ /* 0x000fe200078e00ff */
[----:B------:R-:W-:Y:S01]  /*25c0*/  @!P0 MOV R6, 0xffffffc0 ;  /* 0xffffffc000068802 */ /* 0x000fe20000000f00 */
[----:B------:R-:W-:Y:S01]  /*25d0*/  @!P0 FFMA R22, R22, 1.84467440737095516160e+19, RZ ;  /* 0x5f80000016168823 */ /* 0x000fe200000000ff */
[----:B------:R-:W-:-:S03]  /*25e0*/  @!P1 FFMA R3, R0, 1.84467440737095516160e+19, RZ ;  /* 0x5f80000000039823 */ /* 0x000fc600000000ff */
[----:B------:R-:W-:-:S07]  /*25f0*/  @!P1 VIADD R6, R6, 0x40 ;  /* 0x0000004006069836 */ /* 0x000fce0000000000 */
.L_x_49:
        /* <DEDUP_REMOVED lines=17> */
[----:B------:R-:W-:-:S05]  /*2710*/  LOP3.LUT R3, R3, 0xff, RZ, 0xc0, !PT ;  /* 0x000000ff03037812 */ /* 0x000fca00078ec0ff */
[----:B------:R-:W-:-:S05]  /*2720*/  IMAD.IADD R10, R3, 0x1, R7 ;  /* 0x00000001030a7824 */ /* 0x000fca00078e0207 */
[----:B------:R-:W-:-:S04]  /*2730*/  IADD3 R3, PT, PT, R10, -0x1, RZ ;  /* 0xffffffff0a037810 */ /* 0x000fc80007ffe0ff */
        /* <DEDUP_REMOVED lines=10> */
[C---:B------:R-:W-:Y:S02]  /*27e0*/  VIADD R7, R10.reuse, 0x20 ;  /* 0x000000200a077836 */ /* 0x040fe40000000000 */
[-CC-:B------:R-:W-:Y:S01]  /*27f0*/  FFMA.RM R4, R13, R9.reuse, R8.reuse ;  /* 0x000000090d047223 */ /* 0x180fe20000004008 */
[C---:B------:R-:W-:Y:S02]  /*2800*/  ISETP.NE.AND P2, PT, R10.reuse, RZ, PT ;  /* 0x000000ff0a00720c */ /* 0x040fe40003f45270 */
        /* <DEDUP_REMOVED lines=18> */
.L_x_56:
[----:B------:R-:W-:-:S04]  /*2930*/  LOP3.LUT R0, R0, 0x80000000, RZ, 0xc0, !PT ;  /* 0x8000000000007812 */ /* 0x000fc800078ec0ff */
[----:B------:R-:W-:Y:S01]  /*2940*/  LOP3.LUT R0, R0, 0x7f800000, RZ, 0xfc, !PT ;  /* 0x7f80000000007812 */ /* 0x000fe200078efcff */
[----:B------:R-:W-:Y:S06]  /*2950*/  BRA `(.L_x_57) ;  /* 0x0000000000047947 */ /* 0x000fec0003800000 */
.L_x_55:
[----:B------:R-:W-:-:S07]  /*2960*/  IMAD R0, R7, 0x800000, R0 ;  /* 0x0080000007007824 */ /* 0x000fce00078e0200 */
.L_x_57:
[----:B------:R-:W-:Y:S05]  /*2970*/  BSYNC.RECONVERGENT B2 ;  /* 0x0000000000027941 */ /* 0x000fea0003800200 */
.L_x_54:
[----:B------:R-:W-:Y:S05]  /*2980*/  BRA `(.L_x_58) ;  /* 0x0000000000207947 */ /* 0x000fea0003800000 */
.L_x_53:
[----:B------:R-:W-:-:S04]  /*2990*/  LOP3.LUT R0, R3, 0x80000000, R22, 0x48, !PT ;  /* 0x8000000003007812 */ /* 0x000fc800078e4816 */
[----:B------:R-:W-:Y:S01]  /*29a0*/  LOP3.LUT R0, R0, 0x7f800000, RZ, 0xfc, !PT ;  /* 0x7f80000000007812 */ /* 0x000fe200078efcff */
[----:B------:R-:W-:Y:S06]  /*29b0*/  BRA `(.L_x_58) ;  /* 0x0000000000147947 */ /* 0x000fec0003800000 */
.L_x_52:
[----:B------:R-:W-:Y:S01]  /*29c0*/  LOP3.LUT R0, R3, 0x80000000, R22, 0x48, !PT ;  /* 0x8000000003007812 */ /* 0x000fe200078e4816 */
[----:B------:R-:W-:Y:S06]  /*29d0*/  BRA `(.L_x_58) ;  /* 0x00000000000c7947 */ /* 0x000fec0003800000 */
.L_x_51:
[----:B------:R-:W0:Y:S01]  /*29e0*/  MUFU.RSQ R0, -QNAN ;  /* 0xffc0000000007908 */ /* 0x000e220000001400 */
[----:B------:R-:W-:Y:S05]  /*29f0*/  BRA `(.L_x_58) ;  /* 0x0000000000047947 */ /* 0x000fea0003800000 */
.L_x_50:
[----:B------:R-:W-:-:S07]  /*2a00*/  FADD.FTZ R0, R22, R0 ;  /* 0x0000000016007221 */ /* 0x000fce0000010000 */
.L_x_58:
[----:B------:R-:W-:Y:S05]  /*2a10*/  BSYNC.RECONVERGENT B1 ;  /* 0x0000000000017941 */ /* 0x000fea0003800200 */
.L_x_48:
[----:B------:R-:W-:-:S04]  /*2a20*/  HFMA2 R3, -RZ, RZ, 0, 0 ;  /* 0x00000000ff037431 */ /* 0x000fc800000001ff */
[----:B0-----:R-:W-:Y:S05]  /*2a30*/  RET.REL.NODEC R2 `(_Z18calcWithGPU_filterPfPKfii) ;  /* 0xffffffd402707950 */ /* 0x001fea0003c3ffff */
.L_x_59:
        /* <DEDUP_REMOVED lines=12> */
.L_x_62:


//--------------------- .nv.shared._Z28calcWithGPU_filter_shared_bdPfPKfii --------------------------
	.section	.nv.shared._Z28calcWithGPU_filter_shared_bdPfPKfii,"aw",@nobits
	.sectionflags	@""
	.align	16
	.zero		1024


//--------------------- .nv.shared.reserved.0     --------------------------
	.section	.nv.shared.reserved.0,"aw",@nobits
	.weak		__nv_reservedSMEM_offset_0_alias
	.size		__nv_reservedSMEM_offset_0_alias, 0, 64
	.other		__nv_reservedSMEM_offset_0_alias,@"STO_CUDA_RESERVED_SHARED STV_DEFAULT"
__nv_reservedSMEM_offset_0_alias:
	.zero		0
	.zero		64


//--------------------- .nv.shared._Z25calcWithGPU_filter_sharedPfPKfii --------------------------
	.section	.nv.shared._Z25calcWithGPU_filter_sharedPfPKfii,"aw",@nobits
	.sectionflags	@""
	.align	16
	.zero		1024


//--------------------- .nv.shared._Z18calcWithGPU_filterPfPKfii --------------------------
	.section	.nv.shared._Z18calcWithGPU_filterPfPKfii,"aw",@nobits
	.sectionflags	@""
	.align	16
	.zero		1024


//--------------------- .nv.constant0._Z28calcWithGPU_filter_shared_bdPfPKfii --------------------------
	.section	.nv.constant0._Z28calcWithGPU_filter_shared_bdPfPKfii,"a",@progbits
	.sectionflags	@""
	.align	4
.nv.constant0._Z28calcWithGPU_filter_shared_bdPfPKfii:
	.zero		920


//--------------------- .nv.constant0._Z25calcWithGPU_filter_sharedPfPKfii --------------------------
	.section	.nv.constant0._Z25calcWithGPU_filter_sharedPfPKfii,"a",@progbits
	.sectionflags	@""
	.align	4
.nv.constant0._Z25calcWithGPU_filter_sharedPfPKfii:
	.zero		920


//--------------------- .nv.constant0._Z18calcWithGPU_filterPfPKfii --------------------------
	.section	.nv.constant0._Z18calcWithGPU_filterPfPKfii,"a",@progbits
	.sectionflags	@""
	.align	4
.nv.constant0._Z18calcWithGPU_filterPfPKfii:
	.zero		920


//--------------------- SYMBOLS --------------------------

	.type		.nv.reservedSmem.offset0,@object
	.size		.nv.reservedSmem.offset0,0x4
	.type		.nv.reservedSmem.cap,@object
	.size		.nv.reservedSmem.cap,0x4
